	.headerflags	@"EF_CUDA_TEXMODE_UNIFIED EF_CUDA_64BIT_ADDRESS EF_CUDA_ACCELERATORS EF_CUDA_SM90 EF_CUDA_VIRTUAL_SM(EF_CUDA_SM90)"
	.elftype	@"ET_EXEC"


//--------------------- .nv.info                  --------------------------
	.section	.nv.info,"",@"SHT_CUDA_INFO"
	.align	4


	//----- nvinfo : EIATTR_REGCOUNT
	.align		4
        /*0000*/ 	.byte	0x04, 0x2f
        /*0002*/ 	.short	(.L_3 - .L_2)
	.align		4
.L_2:
        /*0004*/ 	.word	index@(triton_poi_fused__native_batch_norm_legit_no_training_add_rrelu_with_noise_functional_24)
        /*0008*/ 	.word	0x00000037


	//----- nvinfo : EIATTR_MIN_STACK_SIZE
	.align		4
.L_3:
        /*000c*/ 	.byte	0x04, 0x12
        /*000e*/ 	.short	(.L_5 - .L_4)
	.align		4
.L_4:
        /*0010*/ 	.word	index@(triton_poi_fused__native_batch_norm_legit_no_training_add_rrelu_with_noise_functional_24)
        /*0014*/ 	.word	0x00000000


	//----- nvinfo : EIATTR_FRAME_SIZE
	.align		4
.L_5:
        /*0018*/ 	.byte	0x04, 0x11
        /*001a*/ 	.short	(.L_7 - .L_6)
	.align		4
.L_6:
        /*001c*/ 	.word	index@(triton_poi_fused__native_batch_norm_legit_no_training_add_rrelu_with_noise_functional_24)
        /*0020*/ 	.word	0x00000000


	//----- nvinfo : EIATTR_MIN_STACK_SIZE
	.align		4
.L_7:
        /*0024*/ 	.byte	0x04, 0x12
        /*0026*/ 	.short	(.L_9 - .L_8)
	.align		4
.L_8:
        /*0028*/ 	.word	index@(triton_poi_fused__native_batch_norm_legit_no_training_add_rrelu_with_noise_functional_24)
        /*002c*/ 	.word	0x00000000
.L_9:


//--------------------- .nv.info.triton_poi_fused__native_batch_norm_legit_no_training_add_rrelu_with_noise_functional_24 --------------------------
	.section	.nv.info.triton_poi_fused__native_batch_norm_legit_no_training_add_rrelu_with_noise_functional_24,"",@"SHT_CUDA_INFO"
	.sectionflags	@""
	.align	4


	//----- nvinfo : EIATTR_CUDA_API_VERSION
	.align		4
        /*0000*/ 	.byte	0x04, 0x37
        /*0002*/ 	.short	(.L_11 - .L_10)
.L_10:
        /*0004*/ 	.word	0x0000007c


	//----- nvinfo : EIATTR_KPARAM_INFO
	.align		4
.L_11:
        /*0008*/ 	.byte	0x04, 0x17
        /*000a*/ 	.short	(.L_13 - .L_12)
.L_12:
        /*000c*/ 	.word	0x00000000
        /*0010*/ 	.short	0x0009
        /*0012*/ 	.short	0x0044
        /*0014*/ 	.byte	0x00, 0xf0, 0x11, 0x00


	//----- nvinfo : EIATTR_KPARAM_INFO
	.align		4
.L_13:
        /*0018*/ 	.byte	0x04, 0x17
        /*001a*/ 	.short	(.L_15 - .L_14)
.L_14:
        /*001c*/ 	.word	0x00000000
        /*0020*/ 	.short	0x0008
        /*0022*/ 	.short	0x0040
        /*0024*/ 	.byte	0x00, 0xf0, 0x11, 0x00


	//----- nvinfo : EIATTR_KPARAM_INFO
	.align		4
.L_15:
        /*0028*/ 	.byte	0x04, 0x17
        /*002a*/ 	.short	(.L_17 - .L_16)
.L_16:
        /*002c*/ 	.word	0x00000000
        /*0030*/ 	.short	0x0007
        /*0032*/ 	.short	0x0038
        /*0034*/ 	.byte	0x00, 0xf4, 0x21, 0x00


	//----- nvinfo : EIATTR_KPARAM_INFO
	.align		4
.L_17:
        /*0038*/ 	.byte	0x04, 0x17
        /*003a*/ 	.short	(.L_19 - .L_18)
.L_18:
        /*003c*/ 	.word	0x00000000
        /*0040*/ 	.short	0x0006
        /*0042*/ 	.short	0x0030
        /*0044*/ 	.byte	0x00, 0xf4, 0x21, 0x00


	//----- nvinfo : EIATTR_KPARAM_INFO
	.align		4
.L_19:
        /*0048*/ 	.byte	0x04, 0x17
        /*004a*/ 	.short	(.L_21 - .L_20)
.L_20:
        /*004c*/ 	.word	0x00000000
        /*0050*/ 	.short	0x0005
        /*0052*/ 	.short	0x0028
        /*0054*/ 	.byte	0x00, 0xf4, 0x21, 0x00


	//----- nvinfo : EIATTR_KPARAM_INFO
	.align		4
.L_21:
        /*0058*/ 	.byte	0x04, 0x17
        /*005a*/ 	.short	(.L_23 - .L_22)
.L_22:
        /*005c*/ 	.word	0x00000000
        /*0060*/ 	.short	0x0004
        /*0062*/ 	.short	0x0020
        /*0064*/ 	.byte	0x00, 0xf4, 0x21, 0x00


	//----- nvinfo : EIATTR_KPARAM_INFO
	.align		4
.L_23:
        /*0068*/ 	.byte	0x04, 0x17
        /*006a*/ 	.short	(.L_25 - .L_24)
.L_24:
        /*006c*/ 	.word	0x00000000
        /*0070*/ 	.short	0x0003
        /*0072*/ 	.short	0x0018
        /*0074*/ 	.byte	0x00, 0xf4, 0x21, 0x00


	//----- nvinfo : EIATTR_KPARAM_INFO
	.align		4
.L_25:
        /*0078*/ 	.byte	0x04, 0x17
        /*007a*/ 	.short	(.L_27 - .L_26)
.L_26:
        /*007c*/ 	.word	0x00000000
        /*0080*/ 	.short	0x0002
        /*0082*/ 	.short	0x0010
        /*0084*/ 	.byte	0x00, 0xf4, 0x21, 0x00


	//----- nvinfo : EIATTR_KPARAM_INFO
	.align		4
.L_27:
        /*0088*/ 	.byte	0x04, 0x17
        /*008a*/ 	.short	(.L_29 - .L_28)
.L_28:
        /*008c*/ 	.word	0x00000000
        /*0090*/ 	.short	0x0001
        /*0092*/ 	.short	0x0008
        /*0094*/ 	.byte	0x00, 0xf4, 0x21, 0x00


	//----- nvinfo : EIATTR_KPARAM_INFO
	.align		4
.L_29:
        /*0098*/ 	.byte	0x04, 0x17
        /*009a*/ 	.short	(.L_31 - .L_30)
.L_30:
        /*009c*/ 	.word	0x00000000
        /*00a0*/ 	.short	0x0000
        /*00a2*/ 	.short	0x0000
        /*00a4*/ 	.byte	0x00, 0xf4, 0x21, 0x00


	//----- nvinfo : EIATTR_SPARSE_MMA_MASK
	.align		4
.L_31:
        /*00a8*/ 	.byte	0x03, 0x50
        /*00aa*/ 	.short	0x0000


	//----- nvinfo : EIATTR_MAXREG_COUNT
	.align		4
        /*00ac*/ 	.byte	0x03, 0x1b
        /*00ae*/ 	.short	0x00ff


	//----- nvinfo : EIATTR_EXIT_INSTR_OFFSETS
	.align		4
        /*00b0*/ 	.byte	0x04, 0x1c
        /*00b2*/ 	.short	(.L_33 - .L_32)


	//   ....[0]....
.L_32:
        /*00b4*/ 	.word	0x00002240


	//   ....[1]....
        /*00b8*/ 	.word	0x00002290


	//----- nvinfo : EIATTR_REQNTID
	.align		4
.L_33:
        /*00bc*/ 	.byte	0x04, 0x10
        /*00be*/ 	.short	(.L_35 - .L_34)
.L_34:
        /*00c0*/ 	.word	0x00000100
        /*00c4*/ 	.word	0x00000001
        /*00c8*/ 	.word	0x00000001


	//----- nvinfo : EIATTR_CBANK_PARAM_SIZE
	.align		4
.L_35:
        /*00cc*/ 	.byte	0x03, 0x19
        /*00ce*/ 	.short	0x0048


	//----- nvinfo : EIATTR_PARAM_CBANK
	.align		4
        /*00d0*/ 	.byte	0x04, 0x0a
        /*00d2*/ 	.short	(.L_37 - .L_36)
	.align		4
.L_36:
        /*00d4*/ 	.word	index@(.nv.constant0.triton_poi_fused__native_batch_norm_legit_no_training_add_rrelu_with_noise_functional_24)
        /*00d8*/ 	.short	0x0210
        /*00da*/ 	.short	0x0048


	//----- nvinfo : EIATTR_SW_WAR
	.align		4
.L_37:
        /*00dc*/ 	.byte	0x04, 0x36
        /*00de*/ 	.short	(.L_39 - .L_38)
.L_38:
        /*00e0*/ 	.word	0x00000008
.L_39:


//--------------------- .nv.callgraph             --------------------------
	.section	.nv.callgraph,"",@"SHT_CUDA_CALLGRAPH"
	.align	4
	.sectionentsize	8
	.align		4
        /*0000*/ 	.word	0x00000000
	.align		4
        /*0004*/ 	.word	0xffffffff
	.align		4
        /*0008*/ 	.word	0x00000000
	.align		4
        /*000c*/ 	.word	0xfffffffe
	.align		4
        /*0010*/ 	.word	0x00000000
	.align		4
        /*0014*/ 	.word	0xfffffffd
	.align		4
        /*0018*/ 	.word	0x00000000
	.align		4
        /*001c*/ 	.word	0xfffffffc


//--------------------- .nv.constant4             --------------------------
	.section	.nv.constant4,"a",@progbits
	.align	8
	.align		8
.nv.constant4:
        /*0000*/ 	.dword	_$_str
	.align		8
        /*0008*/ 	.dword	_$_str_$_2


//--------------------- .text.triton_poi_fused__native_batch_norm_legit_no_training_add_rrelu_with_noise_functional_24 --------------------------
	.section	.text.triton_poi_fused__native_batch_norm_legit_no_training_add_rrelu_with_noise_functional_24,"ax",@progbits
	.sectionflags	@"SHF_BARRIERS=1"
	.align	128
        .global         triton_poi_fused__native_batch_norm_legit_no_training_add_rrelu_with_noise_functional_24
        .type           triton_poi_fused__native_batch_norm_legit_no_training_add_rrelu_with_noise_functional_24,@function
        .size           triton_poi_fused__native_batch_norm_legit_no_training_add_rrelu_with_noise_functional_24,(.L_x_1 - triton_poi_fused__native_batch_norm_legit_no_training_add_rrelu_with_noise_functional_24)
        .other          triton_poi_fused__native_batch_norm_legit_no_training_add_rrelu_with_noise_functional_24,@"STO_CUDA_ENTRY STV_DEFAULT"
triton_poi_fused__native_batch_norm_legit_no_training_add_rrelu_with_noise_functional_24:
.text.triton_poi_fused__native_batch_norm_legit_no_training_add_rrelu_with_noise_functional_24:
[----:B------:R-:W0:Y:S01]  /*0000*/  LDC R1, c[0x0][0x28] ;  /* 0x00000a00ff017b82 */ /* 0x000e220000000800 */
[----:B------:R-:W1:Y:S07]  /*0010*/  S2R R3, SR_CTAID.X ;  /* 0x0000000000037919 */ /* 0x000e6e0000002500 */
[----:B------:R-:W2:Y:S01]  /*0020*/  LDC.64 R30, c[0x0][0x210] ;  /* 0x00008400ff1e7b82 */ /* 0x000ea20000000a00 */
[----:B------:R-:W-:Y:S02]  /*0030*/  CS2R R16, SRZ ;  /* 0x0000000000107805 */ /* 0x000fe4000001ff00 */
[----:B------:R-:W-:Y:S01]  /*0040*/  CS2R R18, SRZ ;  /* 0x0000000000127805 */ /* 0x000fe2000001ff00 */
[----:B------:R-:W3:Y:S01]  /*0050*/  S2R R6, SR_TID.X ;  /* 0x0000000000067919 */ /* 0x000ee20000002100 */
[----:B------:R-:W4:Y:S01]  /*0060*/  S2R R4, SR_CTAID.Y ;  /* 0x0000000000047919 */ /* 0x000f220000002600 */
[----:B------:R-:W-:-:S02]  /*0070*/  CS2R R12, SRZ ;  /* 0x00000000000c7805 */ /* 0x000fc4000001ff00 */
[----:B------:R-:W-:Y:S02]  /*0080*/  CS2R R14, SRZ ;  /* 0x00000000000e7805 */ /* 0x000fe4000001ff00 */
[----:B------:R-:W-:Y:S02]  /*0090*/  CS2R R24, SRZ ;  /* 0x0000000000187805 */ /* 0x000fe4000001ff00 */
[----:B------:R-:W-:Y:S01]  /*00a0*/  CS2R R26, SRZ ;  /* 0x00000000001a7805 */ /* 0x000fe2000001ff00 */
[----:B------:R-:W-:Y:S01]  /*00b0*/  ULDC.64 UR6, c[0x0][0x208] ;  /* 0x0000820000067ab9 */ /* 0x000fe20000000a00 */
[----:B------:R-:W5:Y:S01]  /*00c0*/  S2UR UR5, SR_CgaCtaId ;  /* 0x00000000000579c3 */ /* 0x000f620000008800 */
[----:B------:R-:W-:Y:S01]  /*00d0*/  UMOV UR4, 0x400 ;  /* 0x0000040000047882 */ /* 0x000fe20000000000 */
[----:B------:R-:W-:-:S06]  /*00e0*/  ULDC.64 UR8, c[0x0][0x240] ;  /* 0x0000900000087ab9 */ /* 0x000fcc0000000a00 */
[----:B------:R-:W5:Y:S08]  /*00f0*/  LDC.64 R46, c[0x0][0x228] ;  /* 0x00008a00ff2e7b82 */ /* 0x000f700000000a00 */
[----:B------:R-:W5:Y:S01]  /*0100*/  LDC.64 R48, c[0x0][0x220] ;  /* 0x00008800ff307b82 */ /* 0x000f620000000a00 */
[----:B-1----:R-:W-:Y:S02]  /*0110*/  IMAD.SHL.U32 R3, R3, 0x40, RZ ;  /* 0x0000004003037824 */ /* 0x002fe400078e00ff */
[----:B---3--:R-:W-:Y:S01]  /*0120*/  IMAD.SHL.U32 R2, R6, 0x4, RZ ;  /* 0x0000000406027824 */ /* 0x008fe200078e00ff */
[----:B------:R-:W-:-:S04]  /*0130*/  SHF.R.U32.HI R0, RZ, 0x4, R6 ;  /* 0x00000004ff007819 */ /* 0x000fc80000011606 */
[----:B------:R-:W1:Y:S01]  /*0140*/  LDC.64 R42, c[0x0][0x218] ;  /* 0x00008600ff2a7b82 */ /* 0x000e620000000a00 */
[----:B----4-:R-:W-:Y:S01]  /*0150*/  IMAD.SHL.U32 R5, R4, 0x40, RZ ;  /* 0x0000004004057824 */ /* 0x010fe200078e00ff */
[----:B------:R-:W-:Y:S02]  /*0160*/  LOP3.LUT R11, R3, 0x3c, R2, 0xf8, !PT ;  /* 0x0000003c030b7812 */ /* 0x000fe400078ef802 */
[----:B------:R-:W-:Y:S02]  /*0170*/  SGXT.U32 R0, R0, 0x4 ;  /* 0x000000040000781a */ /* 0x000fe40000000000 */
[----:B------:R-:W-:Y:S02]  /*0180*/  ISETP.GE.AND P0, PT, R11, 0x100, PT ;  /* 0x000001000b00780c */ /* 0x000fe40003f06270 */
[----:B------:R-:W3:Y:S01]  /*0190*/  LDC.64 R44, c[0x0][0x230] ;  /* 0x00008c00ff2c7b82 */ /* 0x000ee20000000a00 */
[----:B------:R-:W-:Y:S02]  /*01a0*/  LOP3.LUT R7, R5, R0, RZ, 0xfc, !PT ;  /* 0x0000000005077212 */ /* 0x000fe400078efcff */
[----:B------:R-:W-:-:S02]  /*01b0*/  LOP3.LUT R8, R5, 0x10, R0, 0xfe, !PT ;  /* 0x0000001005087812 */ /* 0x000fc400078efe00 */
[----:B------:R-:W-:Y:S01]  /*01c0*/  LOP3.LUT R9, R5, 0x20, R0, 0xfe, !PT ;  /* 0x0000002005097812 */ /* 0x000fe200078efe00 */
[C-C-:B------:R-:W-:Y:S01]  /*01d0*/  IMAD R21, R7.reuse, 0x100, R11.reuse ;  /* 0x0000010007157824 */ /* 0x140fe200078e020b */
[----:B------:R-:W-:Y:S01]  /*01e0*/  LOP3.LUT R10, R5, 0x30, R0, 0xfe, !PT ;  /* 0x00000030050a7812 */ /* 0x000fe200078efe00 */
[C-C-:B------:R-:W-:Y:S01]  /*01f0*/  IMAD R23, R8.reuse, 0x100, R11.reuse ;  /* 0x0000010008177824 */ /* 0x140fe200078e020b */
[----:B------:R-:W-:Y:S01]  /*0200*/  ISETP.LT.AND P1, PT, R7, 0x100, !P0 ;  /* 0x000001000700780c */ /* 0x000fe20004721270 */
[C-C-:B------:R-:W-:Y:S01]  /*0210*/  IMAD R29, R9.reuse, 0x100, R11.reuse ;  /* 0x00000100091d7824 */ /* 0x140fe200078e020b */
[----:B------:R-:W-:Y:S01]  /*0220*/  ISETP.LT.AND P2, PT, R8, 0x100, !P0 ;  /* 0x000001000800780c */ /* 0x000fe20004741270 */
[----:B------:R-:W-:Y:S01]  /*0230*/  IMAD R7, R10, 0x100, R11 ;  /* 0x000001000a077824 */ /* 0x000fe200078e020b */
[----:B------:R-:W-:Y:S02]  /*0240*/  ISETP.LT.AND P3, PT, R9, 0x100, !P0 ;  /* 0x000001000900780c */ /* 0x000fe40004761270 */
[----:B------:R-:W-:-:S02]  /*0250*/  CS2R R8, SRZ ;  /* 0x0000000000087805 */ /* 0x000fc4000001ff00 */
[----:B------:R-:W-:Y:S02]  /*0260*/  ISETP.LT.AND P0, PT, R10, 0x100, !P0 ;  /* 0x000001000a00780c */ /* 0x000fe40004701270 */
[----:B------:R-:W-:Y:S01]  /*0270*/  CS2R R10, SRZ ;  /* 0x00000000000a7805 */ /* 0x000fe2000001ff00 */
[--C-:B--2---:R-:W-:Y:S01]  /*0280*/  IMAD.WIDE R20, R21, 0x4, R30.reuse ;  /* 0x0000000415147825 */ /* 0x104fe200078e021e */
[----:B------:R-:W2:Y:S03]  /*0290*/  LDC.64 R34, c[0x0][0x238] ;  /* 0x00008e00ff227b82 */ /* 0x000ea60000000a00 */
[--C-:B------:R-:W-:Y:S01]  /*02a0*/  IMAD.WIDE R22, R23, 0x4, R30.reuse ;  /* 0x0000000417167825 */ /* 0x100fe200078e021e */
[----:B------:R4:W3:Y:S03]  /*02b0*/  @P1 LDG.E.128 R16, desc[UR6][R20.64] ;  /* 0x0000000614101981 */ /* 0x0008e6000c1e1d00 */
[--C-:B------:R-:W-:Y:S01]  /*02c0*/  IMAD.WIDE R28, R29, 0x4, R30.reuse ;  /* 0x000000041d1c7825 */ /* 0x100fe200078e021e */
[----:B------:R1:W3:Y:S03]  /*02d0*/  @P2 LDG.E.128 R8, desc[UR6][R22.64] ;  /* 0x0000000616082981 */ /* 0x0002e6000c1e1d00 */
[----:B------:R-:W-:Y:S01]  /*02e0*/  IMAD.WIDE R30, R7, 0x4, R30 ;  /* 0x00000004071e7825 */ /* 0x000fe200078e021e */
[----:B------:R1:W3:Y:S04]  /*02f0*/  @P3 LDG.E.128 R12, desc[UR6][R28.64] ;  /* 0x000000061c0c3981 */ /* 0x0002e8000c1e1d00 */
[----:B------:R1:W3:Y:S01]  /*0300*/  @P0 LDG.E.128 R24, desc[UR6][R30.64] ;  /* 0x000000061e180981 */ /* 0x0002e2000c1e1d00 */
[----:B----4-:R-:W-:Y:S01]  /*0310*/  IMAD.SHL.U32 R20, R6, 0x100, RZ ;  /* 0x0000010006147824 */ /* 0x010fe200078e00ff */
[----:B-----5:R-:W-:-:S04]  /*0320*/  UPRMT UR4, UR5, 0x654, UR4 ;  /* 0x0000065405047896 */ /* 0x020fc80008000004 */
[----:B------:R-:W-:Y:S01]  /*0330*/  LOP3.LUT R21, R20, 0xf00, RZ, 0xc0, !PT ;  /* 0x00000f0014157812 */ /* 0x000fe200078ec0ff */
[----:B------:R-:W-:-:S03]  /*0340*/  IMAD.SHL.U32 R32, R6, 0x10, RZ ;  /* 0x0000001006207824 */ /* 0x000fc600078e00ff */
[C---:B01----:R-:W-:Y:S01]  /*0350*/  LOP3.LUT R22, R21.reuse, R0, RZ, 0xfc, !PT ;  /* 0x0000000015167212 */ /* 0x043fe200078efcff */
[----:B------:R-:W-:Y:S01]  /*0360*/  VIADD R21, R21, UR4 ;  /* 0x0000000415157c36 */ /* 0x000fe20008000000 */
[----:B------:R-:W-:-:S03]  /*0370*/  LOP3.LUT R36, R5, 0x30, R32, 0xf8, !PT ;  /* 0x0000003005247812 */ /* 0x000fc600078ef820 */
[----:B------:R-:W-:Y:S01]  /*0380*/  IMAD R28, R22, 0x4, R21 ;  /* 0x00000004161c7824 */ /* 0x000fe200078e0215 */
[----:B------:R-:W-:Y:S02]  /*0390*/  SHF.R.S32.HI R7, RZ, 0x1f, R36 ;  /* 0x0000001fff077819 */ /* 0x000fe40000011424 */
[----:B------:R-:W-:Y:S02]  /*03a0*/  SHF.R.U32.HI R20, RZ, 0x2, R6 ;  /* 0x00000002ff147819 */ /* 0x000fe40000011606 */
[----:B------:R-:W-:Y:S02]  /*03b0*/  LEA.HI R7, R7, R36, RZ, 0x6 ;  /* 0x0000002407077211 */ /* 0x000fe400078f30ff */
[----:B------:R-:W-:-:S03]  /*03c0*/  SGXT.U32 R20, R20, 0x6 ;  /* 0x000000061414781a */ /* 0x000fc60000000000 */
[C---:B------:R-:W-:Y:S01]  /*03d0*/  IMAD.SHL.U32 R23, R7.reuse, 0x100, RZ ;  /* 0x0000010007177824 */ /* 0x040fe200078e00ff */
[----:B------:R-:W-:Y:S02]  /*03e0*/  LOP3.LUT R7, R7, 0xffffffc0, RZ, 0xc0, !PT ;  /* 0xffffffc007077812 */ /* 0x000fe400078ec0ff */
[C---:B------:R-:W-:Y:S02]  /*03f0*/  ISETP.GE.AND P1, PT, R36.reuse, 0x100, PT ;  /* 0x000001002400780c */ /* 0x040fe40003f26270 */
[----:B------:R-:W-:Y:S02]  /*0400*/  LOP3.LUT R20, R3, R20, RZ, 0xfc, !PT ;  /* 0x0000001403147212 */ /* 0x000fe400078efcff */
[----:B------:R-:W-:Y:S01]  /*0410*/  LOP3.LUT R23, R23, 0xffffc000, RZ, 0xc0, !PT ;  /* 0xffffc00017177812 */ /* 0x000fe200078ec0ff */
[----:B------:R-:W-:Y:S01]  /*0420*/  IMAD.IADD R7, R36, 0x1, -R7 ;  /* 0x0000000124077824 */ /* 0x000fe200078e0a07 */
[----:B------:R-:W-:-:S03]  /*0430*/  ISETP.GE.AND P0, PT, R20, 0x100, PT ;  /* 0x000001001400780c */ /* 0x000fc60003f06270 */
[----:B------:R-:W-:Y:S01]  /*0440*/  IMAD R40, R20, 0x40, R23 ;  /* 0x0000004014287824 */ /* 0x000fe200078e0217 */
[----:B------:R-:W-:Y:S02]  /*0450*/  CS2R R20, SRZ ;  /* 0x0000000000147805 */ /* 0x000fe4000001ff00 */
[----:B------:R-:W-:Y:S01]  /*0460*/  CS2R R22, SRZ ;  /* 0x0000000000167805 */ /* 0x000fe2000001ff00 */
[----:B------:R-:W-:Y:S01]  /*0470*/  IMAD.WIDE R30, R7, 0x4, R46 ;  /* 0x00000004071e7825 */ /* 0x000fe200078e022e */
[C---:B------:R-:W-:Y:S02]  /*0480*/  ISETP.LT.AND P0, PT, R36.reuse, 0x100, !P0 ;  /* 0x000001002400780c */ /* 0x040fe40004701270 */
[----:B------:R-:W-:Y:S02]  /*0490*/  SHF.R.S32.HI R33, RZ, 0x19, R4 ;  /* 0x00000019ff217819 */ /* 0x000fe40000011404 */
[----:B------:R-:W-:Y:S02]  /*04a0*/  LOP3.LUT R4, R36, 0x4, RZ, 0xfc, !PT ;  /* 0x0000000424047812 */ /* 0x000fe400078efcff */
[----:B------:R-:W-:Y:S01]  /*04b0*/  SGXT R33, R33, 0x1 ;  /* 0x000000012121781a */ /* 0x000fe20000000200 */
[C---:B--2---:R-:W-:Y:S01]  /*04c0*/  IMAD.WIDE R38, R7.reuse, 0x4, R34 ;  /* 0x0000000407267825 */ /* 0x044fe200078e0222 */
[----:B---3--:R-:W-:Y:S04]  /*04d0*/  STS [R28], R16 ;  /* 0x000000101c007388 */ /* 0x008fe80000000800 */
[----:B------:R-:W-:Y:S04]  /*04e0*/  STS [R28+0x140], R17 ;  /* 0x000140111c007388 */ /* 0x000fe80000000800 */
[----:B------:R-:W-:Y:S04]  /*04f0*/  STS [R28+0x280], R18 ;  /* 0x000280121c007388 */ /* 0x000fe80000000800 */
[----:B------:R-:W-:Y:S04]  /*0500*/  STS [R28+0x3c0], R19 ;  /* 0x0003c0131c007388 */ /* 0x000fe80000000800 */
[----:B------:R-:W-:Y:S04]  /*0510*/  STS [R28+0x40], R8 ;  /* 0x000040081c007388 */ /* 0x000fe80000000800 */
[----:B------:R-:W-:Y:S04]  /*0520*/  STS [R28+0x180], R9 ;  /* 0x000180091c007388 */ /* 0x000fe80000000800 */
[----:B------:R0:W-:Y:S04]  /*0530*/  STS [R28+0x2c0], R10 ;  /* 0x0002c00a1c007388 */ /* 0x0001e80000000800 */
[----:B------:R-:W-:Y:S04]  /*0540*/  STS [R28+0x400], R11 ;  /* 0x0004000b1c007388 */ /* 0x000fe80000000800 */
[----:B------:R-:W-:Y:S04]  /*0550*/  STS [R28+0x80], R12 ;  /* 0x0000800c1c007388 */ /* 0x000fe80000000800 */
[----:B------:R1:W-:Y:S04]  /*0560*/  STS [R28+0x1c0], R13 ;  /* 0x0001c00d1c007388 */ /* 0x0003e80000000800 */
[----:B------:R-:W-:Y:S04]  /*0570*/  STS [R28+0x300], R14 ;  /* 0x0003000e1c007388 */ /* 0x000fe80000000800 */
[----:B------:R2:W-:Y:S04]  /*0580*/  STS [R28+0x440], R15 ;  /* 0x0004400f1c007388 */ /* 0x0005e80000000800 */
[----:B------:R-:W-:Y:S04]  /*0590*/  STS [R28+0xc0], R24 ;  /* 0x0000c0181c007388 */ /* 0x000fe80000000800 */
[----:B------:R3:W-:Y:S04]  /*05a0*/  STS [R28+0x200], R25 ;  /* 0x000200191c007388 */ /* 0x0007e80000000800 */
[----:B------:R-:W-:Y:S04]  /*05b0*/  STS [R28+0x340], R26 ;  /* 0x0003401a1c007388 */ /* 0x000fe80000000800 */
[----:B------:R4:W-:Y:S01]  /*05c0*/  STS [R28+0x480], R27 ;  /* 0x0004801b1c007388 */ /* 0x0009e20000000800 */
[----:B------:R-:W-:Y:S06]  /*05d0*/  BAR.SYNC.DEFER_BLOCKING 0x0 ;  /* 0x0000000000007b1d */ /* 0x000fec0000010000 */
[----:B------:R5:W5:Y:S01]  /*05e0*/  @!P1 LDG.E.EL.128 R20, desc[UR6][R30.64] ;  /* 0x000000061e149981 */ /* 0x000b62000c2e1d00 */
[----:B0-----:R-:W-:Y:S01]  /*05f0*/  IMAD.IADD R10, R7, 0x1, R40 ;  /* 0x00000001070a7824 */ /* 0x001fe200078e0228 */
[----:B------:R-:W-:-:S02]  /*0600*/  CS2R R16, SRZ ;  /* 0x0000000000107805 */ /* 0x000fc4000001ff00 */
[----:B------:R-:W-:Y:S02]  /*0610*/  CS2R R18, SRZ ;  /* 0x0000000000127805 */ /* 0x000fe4000001ff00 */
[----:B-1----:R-:W-:Y:S02]  /*0620*/  CS2R R12, SRZ ;  /* 0x00000000000c7805 */ /* 0x002fe4000001ff00 */
[----:B--2---:R-:W-:Y:S01]  /*0630*/  CS2R R14, SRZ ;  /* 0x00000000000e7805 */ /* 0x004fe2000001ff00 */
[----:B---3--:R-:W-:-:S04]  /*0640*/  IMAD.WIDE R24, R7, 0x4, R48 ;  /* 0x0000000407187825 */ /* 0x008fc800078e0230 */
[----:B------:R-:W-:Y:S01]  /*0650*/  IMAD.WIDE R8, R10, 0x4, R42 ;  /* 0x000000040a087825 */ /* 0x000fe200078e022a */
[----:B------:R0:W2:Y:S04]  /*0660*/  @!P1 LDG.E.EL.128 R12, desc[UR6][R24.64] ;  /* 0x00000006180c9981 */ /* 0x0000a8000c2e1d00 */
[----:B------:R1:W2:Y:S01]  /*0670*/  @P0 LDG.E.128 R16, desc[UR6][R8.64] ;  /* 0x0000000608100981 */ /* 0x0002a2000c1e1d00 */
[----:B----4-:R-:W-:Y:S02]  /*0680*/  CS2R R28, SRZ ;  /* 0x00000000001c7805 */ /* 0x010fe4000001ff00 */
[----:B-----5:R-:W-:Y:S02]  /*0690*/  CS2R R30, SRZ ;  /* 0x00000000001e7805 */ /* 0x020fe4000001ff00 */
[----:B------:R-:W-:-:S02]  /*06a0*/  CS2R R26, SRZ ;  /* 0x00000000001a7805 */ /* 0x000fc4000001ff00 */
[----:B0-----:R-:W-:Y:S02]  /*06b0*/  CS2R R24, SRZ ;  /* 0x0000000000187805 */ /* 0x001fe4000001ff00 */
[----:B-1----:R-:W-:-:S04]  /*06c0*/  LEA.HI R8, R33, R4, RZ, 0x6 ;  /* 0x0000000421087211 */ /* 0x002fc800078f30ff */
[----:B------:R0:W3:Y:S01]  /*06d0*/  @!P1 LDG.E.EL.128 R24, desc[UR6][R38.64] ;  /* 0x0000000626189981 */ /* 0x0000e2000c2e1d00 */
[----:B------:R-:W-:Y:S01]  /*06e0*/  LOP3.LUT R37, R8, 0xffffffc0, RZ, 0xc0, !PT ;  /* 0xffffffc008257812 */ /* 0x000fe200078ec0ff */
[----:B------:R-:W-:-:S05]  /*06f0*/  IMAD.WIDE R8, R7, 0x4, R44 ;  /* 0x0000000407087825 */ /* 0x000fca00078e022c */
[----:B------:R1:W3:Y:S01]  /*0700*/  @!P1 LDG.E.EL.128 R28, desc[UR6][R8.64] ;  /* 0x00000006081c9981 */ /* 0x0002e2000c2e1d00 */
[----:B------:R-:W-:Y:S02]  /*0710*/  IMAD.IADD R37, R4, 0x1, -R37 ;  /* 0x0000000104257824 */ /* 0x000fe400078e0a25 */
[----:B------:R-:W-:-:S03]  /*0720*/  IMAD.MOV.U32 R11, RZ, RZ, 0x3e800000 ;  /* 0x3e800000ff0b7424 */ /* 0x000fc600078e00ff */
[----:B0-----:R-:W-:-:S05]  /*0730*/  IADD3 R39, R37, R40, RZ ;  /* 0x0000002825277210 */ /* 0x001fca0007ffe0ff */
[----:B------:R-:W-:-:S04]  /*0740*/  IMAD.WIDE R38, R39, 0x4, R42 ;  /* 0x0000000427267825 */ /* 0x000fc800078e022a */
[----:B------:R-:W-:-:S04]  /*0750*/  FADD R21, R21, 9.9999997473787516356e-06 ;  /* 0x3727c5ac15157421 */ /* 0x000fc80000000000 */
[----:B------:R-:W0:Y:S01]  /*0760*/  MUFU.SQRT R4, R21 ;  /* 0x0000001500047308 */ /* 0x000e220000002000 */
[----:B------:R-:W-:Y:S01]  /*0770*/  FADD R22, R22, 9.9999997473787516356e-06 ;  /* 0x3727c5ac16167421 */ /* 0x000fe20000000000 */
[----:B------:R-:W-:-:S06]  /*0780*/  FADD R23, R23, 9.9999997473787516356e-06 ;  /* 0x3727c5ac17177421 */ /* 0x000fcc0000000000 */
[----:B------:R-:W4:Y:S01]  /*0790*/  MUFU.SQRT R22, R22 ;  /* 0x0000001600167308 */ /* 0x000f220000002000 */
[----:B------:R-:W-:Y:S01]  /*07a0*/  FADD R20, R20, 9.9999997473787516356e-06 ;  /* 0x3727c5ac14147421 */ /* 0x000fe20000000000 */
[----:B0-----:R-:W-:-:S06]  /*07b0*/  FSETP.GT.AND P3, PT, R4, 8.50705917302346158658e+37, PT ;  /* 0x7e8000000400780b */ /* 0x001fcc0003f64000 */
[----:B------:R-:W0:Y:S01]  /*07c0*/  MUFU.SQRT R23, R23 ;  /* 0x0000001700177308 */ /* 0x000e220000002000 */
[----:B------:R-:W-:Y:S02]  /*07d0*/  FSETP.GEU.AND P6, PT, R4, 1.175494350822287508e-38, PT ;  /* 0x008000000400780b */ /* 0x000fe40003fce000 */
[----:B------:R-:W-:Y:S02]  /*07e0*/  FSEL R7, R11, 1, P3 ;  /* 0x3f8000000b077808 */ /* 0x000fe40001800000 */
[----:B----4-:R-:W-:-:S03]  /*07f0*/  FSETP.GT.AND P4, PT, R22, 8.50705917302346158658e+37, PT ;  /* 0x7e8000001600780b */ /* 0x010fc60003f84000 */
[----:B------:R-:W4:Y:S01]  /*0800*/  MUFU.SQRT R20, R20 ;  /* 0x0000001400147308 */ /* 0x000f220000002000 */
[----:B------:R-:W-:Y:S01]  /*0810*/  @P3 FMUL R4, R4, 0.25 ;  /* 0x3e80000004043820 */ /* 0x000fe20000400000 */
[----:B------:R-:W-:Y:S02]  /*0820*/  FSETP.GEU.AND P3, PT, R22, 1.175494350822287508e-38, PT ;  /* 0x008000001600780b */ /* 0x000fe40003f6e000 */
[----:B0-----:R-:W-:Y:S02]  /*0830*/  FSETP.GT.AND P5, PT, R23, 8.50705917302346158658e+37, PT ;  /* 0x7e8000001700780b */ /* 0x001fe40003fa4000 */
[----:B------:R-:W-:Y:S01]  /*0840*/  @!P6 FMUL R4, R4, 16777216 ;  /* 0x4b8000000404e820 */ /* 0x000fe20000400000 */
[----:B------:R-:W-:Y:S01]  /*0850*/  @!P6 FMUL R7, R7, 16777216 ;  /* 0x4b8000000707e820 */ /* 0x000fe20000400000 */
[----:B------:R-:W-:Y:S02]  /*0860*/  FSETP.GEU.AND P2, PT, R23, 1.175494350822287508e-38, PT ;  /* 0x008000001700780b */ /* 0x000fe40003f4e000 */
[----:B------:R-:W-:-:S02]  /*0870*/  @P4 FMUL R22, R22, 0.25 ;  /* 0x3e80000016164820 */ /* 0x000fc40000400000 */
[----:B------:R-:W0:Y:S01]  /*0880*/  MUFU.RCP R4, R4 ;  /* 0x0000000400047308 */ /* 0x000e220000001000 */
[----:B----4-:R-:W-:Y:S02]  /*0890*/  FSETP.GT.AND P6, PT, R20, 8.50705917302346158658e+37, PT ;  /* 0x7e8000001400780b */ /* 0x010fe40003fc4000 */
[----:B-1----:R-:W-:Y:S01]  /*08a0*/  FSEL R8, R11, 1, P5 ;  /* 0x3f8000000b087808 */ /* 0x002fe20002800000 */
[----:B------:R-:W-:Y:S01]  /*08b0*/  @!P3 FMUL R22, R22, 16777216 ;  /* 0x4b8000001616b820 */ /* 0x000fe20000400000 */
[----:B------:R-:W-:Y:S01]  /*08c0*/  @P5 FMUL R23, R23, 0.25 ;  /* 0x3e80000017175820 */ /* 0x000fe20000400000 */
[----:B------:R-:W-:-:S04]  /*08d0*/  FSETP.GEU.AND P5, PT, R20, 1.175494350822287508e-38, PT ;  /* 0x008000001400780b */ /* 0x000fc80003fae000 */
[----:B------:R-:W1:Y:S01]  /*08e0*/  MUFU.RCP R22, R22 ;  /* 0x0000001600167308 */ /* 0x000e620000001000 */
[----:B------:R-:W-:-:S03]  /*08f0*/  @!P2 FMUL R23, R23, 16777216 ;  /* 0x4b8000001717a820 */ /* 0x000fc60000400000 */
[----:B------:R-:W-:Y:S01]  /*0900*/  @P6 FMUL R20, R20, 0.25 ;  /* 0x3e80000014146820 */ /* 0x000fe20000400000 */
[----:B0-----:R-:W-:Y:S01]  /*0910*/  FMUL R4, R4, R7 ;  /* 0x0000000704047220 */ /* 0x001fe20000400000 */
[----:B------:R-:W-:-:S03]  /*0920*/  FSEL R7, R11, 1, P4 ;  /* 0x3f8000000b077808 */ /* 0x000fc60002000000 */
[----:B------:R-:W-:Y:S01]  /*0930*/  @!P5 FMUL R20, R20, 16777216 ;  /* 0x4b8000001414d820 */ /* 0x000fe20000400000 */
[----:B------:R-:W0:Y:S01]  /*0940*/  MUFU.RCP R23, R23 ;  /* 0x0000001700177308 */ /* 0x000e220000001000 */
[----:B------:R-:W-:Y:S01]  /*0950*/  @!P3 FMUL R7, R7, 16777216 ;  /* 0x4b8000000707b820 */ /* 0x000fe20000400000 */
[----:B--2---:R-:W-:-:S03]  /*0960*/  FADD R14, -R14, R18 ;  /* 0x000000120e0e7221 */ /* 0x004fc60000000100 */
[----:B-1----:R-:W-:-:S03]  /*0970*/  FMUL R7, R22, R7 ;  /* 0x0000000716077220 */ /* 0x002fc60000400000 */
[----:B------:R-:W1:Y:S01]  /*0980*/  MUFU.RCP R20, R20 ;  /* 0x0000001400147308 */ /* 0x000e620000001000 */
[----:B------:R-:W-:Y:S01]  /*0990*/  FADD R13, -R13, R17 ;  /* 0x000000110d0d7221 */ /* 0x000fe20000000100 */
[----:B------:R-:W-:Y:S01]  /*09a0*/  FMUL R17, R7, R14 ;  /* 0x0000000e07117220 */ /* 0x000fe20000400000 */
[----:B------:R-:W-:Y:S01]  /*09b0*/  FSEL R7, R11, 1, P6 ;  /* 0x3f8000000b077808 */ /* 0x000fe20003000000 */
[----:B------:R-:W-:Y:S01]  /*09c0*/  @!P2 FMUL R8, R8, 16777216 ;  /* 0x4b8000000808a820 */ /* 0x000fe20000400000 */
[----:B------:R-:W-:-:S03]  /*09d0*/  FADD R15, -R15, R19 ;  /* 0x000000130f0f7221 */ /* 0x000fc60000000100 */
[----:B------:R-:W-:Y:S01]  /*09e0*/  @!P5 FMUL R7, R7, 16777216 ;  /* 0x4b8000000707d820 */ /* 0x000fe20000400000 */
[----:B0-----:R-:W-:Y:S01]  /*09f0*/  FMUL R8, R23, R8 ;  /* 0x0000000817087220 */ /* 0x001fe20000400000 */
[----:B------:R-:W-:-:S03]  /*0a00*/  FADD R9, -R12, R16 ;  /* 0x000000100c097221 */ /* 0x000fc60000000100 */
[----:B------:R-:W-:Y:S01]  /*0a10*/  FMUL R18, R8, R15 ;  /* 0x0000000f08127220 */ /* 0x000fe20000400000 */
[----:B-1----:R-:W-:Y:S01]  /*0a20*/  FMUL R20, R20, R7 ;  /* 0x0000000714147220 */ /* 0x002fe20000400000 */
[----:B------:R-:W-:Y:S02]  /*0a30*/  FMUL R8, R4, R13 ;  /* 0x0000000d04087220 */ /* 0x000fe40000400000 */
[----:B---3--:R-:W-:Y:S01]  /*0a40*/  FFMA R4, R18, R31, R27 ;  /* 0x0000001f12047223 */ /* 0x008fe2000000001b */
[----:B------:R-:W-:Y:S01]  /*0a50*/  FFMA R7, R17, R30, R26 ;  /* 0x0000001e11077223 */ /* 0x000fe2000000001a */
[----:B------:R-:W-:Y:S01]  /*0a60*/  FMUL R9, R20, R9 ;  /* 0x0000000914097220 */ /* 0x000fe20000400000 */
[----:B------:R-:W-:Y:S02]  /*0a70*/  CS2R R20, SRZ ;  /* 0x0000000000147805 */ /* 0x000fe4000001ff00 */
[----:B------:R-:W-:Y:S01]  /*0a80*/  CS2R R22, SRZ ;  /* 0x0000000000167805 */ /* 0x000fe2000001ff00 */
[----:B------:R-:W-:-:S05]  /*0a90*/  IMAD.WIDE R30, R37, 0x4, R46 ;  /* 0x00000004251e7825 */ /* 0x000fca00078e022e */
[----:B------:R-:W2:Y:S01]  /*0aa0*/  @!P1 LDG.E.EL.128 R20, desc[UR6][R30.64] ;  /* 0x000000061e149981 */ /* 0x000ea2000c2e1d00 */
[----:B------:R-:W-:Y:S02]  /*0ab0*/  CS2R R12, SRZ ;  /* 0x00000000000c7805 */ /* 0x000fe4000001ff00 */
[----:B------:R-:W-:Y:S02]  /*0ac0*/  CS2R R14, SRZ ;  /* 0x00000000000e7805 */ /* 0x000fe4000001ff00 */
[----:B------:R-:W-:Y:S02]  /*0ad0*/  CS2R R16, SRZ ;  /* 0x0000000000107805 */ /* 0x000fe4000001ff00 */
[----:B------:R-:W-:Y:S01]  /*0ae0*/  CS2R R18, SRZ ;  /* 0x0000000000127805 */ /* 0x000fe2000001ff00 */
[----:B------:R-:W-:Y:S01]  /*0af0*/  IMAD.WIDE R26, R37, 0x4, R48 ;  /* 0x00000004251a7825 */ /* 0x000fe200078e0230 */
[----:B------:R0:W3:Y:S04]  /*0b00*/  @P0 LDG.E.128 R12, desc[UR6][R38.64] ;  /* 0x00000006260c0981 */ /* 0x0000e8000c1e1d00 */
[----:B------:R1:W3:Y:S01]  /*0b10*/  @!P1 LDG.E.EL.128 R16, desc[UR6][R26.64] ;  /* 0x000000061a109981 */ /* 0x0002e2000c2e1d00 */
[----:B------:R-:W-:Y:S01]  /*0b20*/  FFMA R8, R8, R29, R25 ;  /* 0x0000001d08087223 */ /* 0x000fe20000000019 */
[----:B------:R-:W-:Y:S01]  /*0b30*/  FFMA R9, R9, R28, R24 ;  /* 0x0000001c09097223 */ /* 0x000fe20000000018 */
[----:B--2---:R-:W-:Y:S01]  /*0b40*/  FADD R25, R20, 9.9999997473787516356e-06 ;  /* 0x3727c5ac14197421 */ /* 0x004fe20000000000 */
[----:B------:R-:W-:Y:S01]  /*0b50*/  FADD R29, R21, 9.9999997473787516356e-06 ;  /* 0x3727c5ac151d7421 */ /* 0x000fe20000000000 */
[----:B------:R-:W-:-:S03]  /*0b60*/  FADD R22, R22, 9.9999997473787516356e-06 ;  /* 0x3727c5ac16167421 */ /* 0x000fc60000000000 */
[----:B0-----:R-:W0:Y:S01]  /*0b70*/  MUFU.SQRT R38, R29 ;  /* 0x0000001d00267308 */ /* 0x001e220000002000 */
[----:B------:R-:W-:-:S07]  /*0b80*/  FADD R23, R23, 9.9999997473787516356e-06 ;  /* 0x3727c5ac17177421 */ /* 0x000fce0000000000 */
[----:B------:R-:W2:Y:S08]  /*0b90*/  MUFU.SQRT R25, R25 ;  /* 0x0000001900197308 */ /* 0x000eb00000002000 */
[----:B------:R-:W4:Y:S01]  /*0ba0*/  MUFU.SQRT R22, R22 ;  /* 0x0000001600167308 */ /* 0x000f220000002000 */
[----:B------:R-:W-:Y:S02]  /*0bb0*/  LOP3.LUT R20, R36, 0x8, RZ, 0xfc, !PT ;  /* 0x0000000824147812 */ /* 0x000fe400078efcff */
[----:B0-----:R-:W-:-:S05]  /*0bc0*/  FSETP.GT.AND P6, PT, R38, 8.50705917302346158658e+37, PT ;  /* 0x7e8000002600780b */ /* 0x001fca0003fc4000 */
[----:B------:R-:W0:Y:S01]  /*0bd0*/  MUFU.SQRT R23, R23 ;  /* 0x0000001700177308 */ /* 0x000e220000002000 */
[----:B--2---:R-:W-:Y:S02]  /*0be0*/  FSETP.GT.AND P2, PT, R25, 8.50705917302346158658e+37, PT ;  /* 0x7e8000001900780b */ /* 0x004fe40003f44000 */
[----:B------:R-:W-:Y:S02]  /*0bf0*/  LEA.HI R21, R33, R20, RZ, 0x6 ;  /* 0x0000001421157211 */ /* 0x000fe400078f30ff */
[----:B----4-:R-:W-:Y:S02]  /*0c00*/  FSETP.GT.AND P5, PT, R22, 8.50705917302346158658e+37, PT ;  /* 0x7e8000001600780b */ /* 0x010fe40003fa4000 */
[----:B------:R-:W-:Y:S02]  /*0c10*/  LOP3.LUT R21, R21, 0xffffffc0, RZ, 0xc0, !PT ;  /* 0xffffffc015157812 */ /* 0x000fe400078ec0ff */
[C---:B------:R-:W-:Y:S01]  /*0c20*/  FSETP.GEU.AND P3, PT, R38.reuse, 1.175494350822287508e-38, PT ;  /* 0x008000002600780b */ /* 0x040fe20003f6e000 */
[----:B------:R-:W-:-:S02]  /*0c30*/  @P6 FMUL R38, R38, 0.25 ;  /* 0x3e80000026266820 */ /* 0x000fc40000400000 */
[----:B------:R-:W-:Y:S01]  /*0c40*/  IMAD.IADD R29, R20, 0x1, -R21 ;  /* 0x00000001141d7824 */ /* 0x000fe200078e0a15 */
[----:B------:R-:W-:Y:S02]  /*0c50*/  FSEL R21, R11, 1, P6 ;  /* 0x3f8000000b157808 */ /* 0x000fe40003000000 */
[C---:B------:R-:W-:Y:S01]  /*0c60*/  FSETP.GEU.AND P4, PT, R25.reuse, 1.175494350822287508e-38, PT ;  /* 0x008000001900780b */ /* 0x040fe20003f8e000 */
[----:B------:R-:W-:Y:S01]  /*0c70*/  @P2 FMUL R25, R25, 0.25 ;  /* 0x3e80000019192820 */ /* 0x000fe20000400000 */
[----:B0-----:R-:W-:Y:S02]  /*0c80*/  FSETP.GT.AND P6, PT, R23, 8.50705917302346158658e+37, PT ;  /* 0x7e8000001700780b */ /* 0x001fe40003fc4000 */
[C---:B------:R-:W-:Y:S02]  /*0c90*/  FSEL R20, R11.reuse, 1, P2 ;  /* 0x3f8000000b147808 */ /* 0x040fe40001000000 */
[C---:B------:R-:W-:Y:S01]  /*0ca0*/  FSETP.GEU.AND P2, PT, R22.reuse, 1.175494350822287508e-38, PT ;  /* 0x008000001600780b */ /* 0x040fe20003f4e000 */
[----:B------:R-:W-:Y:S01]  /*0cb0*/  @P5 FMUL R22, R22, 0.25 ;  /* 0x3e80000016165820 */ /* 0x000fe20000400000 */
[----:B-1----:R-:W-:-:S02]  /*0cc0*/  FSEL R27, R11, 1, P5 ;  /* 0x3f8000000b1b7808 */ /* 0x002fc40002800000 */
[----:B------:R-:W-:-:S05]  /*0cd0*/  FSETP.GEU.AND P5, PT, R23, 1.175494350822287508e-38, PT ;  /* 0x008000001700780b */ /* 0x000fca0003fae000 */
[----:B------:R-:W-:Y:S01]  /*0ce0*/  @P6 FMUL R23, R23, 0.25 ;  /* 0x3e80000017176820 */ /* 0x000fe20000400000 */
[----:B------:R-:W-:Y:S01]  /*0cf0*/  @!P4 FMUL R25, R25, 16777216 ;  /* 0x4b8000001919c820 */ /* 0x000fe20000400000 */
[----:B------:R-:W-:Y:S02]  /*0d00*/  @!P3 FMUL R38, R38, 16777216 ;  /* 0x4b8000002626b820 */ /* 0x000fe40000400000 */
[----:B------:R-:W-:-:S04]  /*0d10*/  @!P2 FMUL R22, R22, 16777216 ;  /* 0x4b8000001616a820 */ /* 0x000fc80000400000 */
[----:B------:R-:W-:Y:S01]  /*0d20*/  @!P5 FMUL R23, R23, 16777216 ;  /* 0x4b8000001717d820 */ /* 0x000fe20000400000 */
[----:B------:R-:W0:Y:S01]  /*0d30*/  MUFU.RCP R25, R25 ;  /* 0x0000001900197308 */ /* 0x000e220000001000 */
[----:B---3--:R-:W-:Y:S01]  /*0d40*/  FADD R16, -R16, R12 ;  /* 0x0000000c10107221 */ /* 0x008fe20000000100 */
[----:B------:R-:W-:-:S06]  /*0d50*/  FSEL R12, R11, 1, P6 ;  /* 0x3f8000000b0c7808 */ /* 0x000fcc0003000000 */
[----:B------:R-:W1:Y:S01]  /*0d60*/  MUFU.RCP R23, R23 ;  /* 0x0000001700177308 */ /* 0x000e620000001000 */
[----:B------:R-:W-:-:S07]  /*0d70*/  @!P4 FMUL R20, R20, 16777216 ;  /* 0x4b8000001414c820 */ /* 0x000fce0000400000 */
[----:B------:R-:W2:Y:S01]  /*0d80*/  MUFU.RCP R38, R38 ;  /* 0x0000002600267308 */ /* 0x000ea20000001000 */
[----:B------:R-:W-:-:S07]  /*0d90*/  @!P5 FMUL R12, R12, 16777216 ;  /* 0x4b8000000c0cd820 */ /* 0x000fce0000400000 */
[----:B------:R-:W3:Y:S01]  /*0da0*/  MUFU.RCP R22, R22 ;  /* 0x0000001600167308 */ /* 0x000ee20000001000 */
[----:B------:R-:W-:Y:S01]  /*0db0*/  FADD R24, -R19, R15 ;  /* 0x0000000f13187221 */ /* 0x000fe20000000100 */
[----:B------:R-:W-:Y:S01]  /*0dc0*/  @!P3 FMUL R21, R21, 16777216 ;  /* 0x4b8000001515b820 */ /* 0x000fe20000400000 */
[----:B------:R-:W-:Y:S01]  /*0dd0*/  @!P2 FMUL R27, R27, 16777216 ;  /* 0x4b8000001b1ba820 */ /* 0x000fe20000400000 */
[----:B0-----:R-:W-:Y:S01]  /*0de0*/  FMUL R25, R25, R20 ;  /* 0x0000001419197220 */ /* 0x001fe20000400000 */
[----:B-1----:R-:W-:Y:S01]  /*0df0*/  FMUL R23, R23, R12 ;  /* 0x0000000c17177220 */ /* 0x002fe20000400000 */
[----:B------:R-:W-:Y:S01]  /*0e00*/  FADD R14, -R18, R14 ;  /* 0x0000000e120e7221 */ /* 0x000fe20000000100 */
[----:B------:R-:W-:Y:S01]  /*0e10*/  FADD R15, -R17, R13 ;  /* 0x0000000d110f7221 */ /* 0x000fe20000000100 */
[----:B--2---:R-:W-:Y:S01]  /*0e20*/  FMUL R38, R38, R21 ;  /* 0x0000001526267220 */ /* 0x004fe20000400000 */
[----:B------:R-:W-:Y:S01]  /*0e30*/  FMUL R39, R25, R16 ;  /* 0x0000001019277220 */ /* 0x000fe20000400000 */
[----:B------:R-:W-:Y:S01]  /*0e40*/  FMUL R28, R23, R24 ;  /* 0x00000018171c7220 */ /* 0x000fe20000400000 */
[----:B------:R-:W-:-:S02]  /*0e50*/  CS2R R16, SRZ ;  /* 0x0000000000107805 */ /* 0x000fc4000001ff00 */
[----:B------:R-:W-:Y:S02]  /*0e60*/  CS2R R18, SRZ ;  /* 0x0000000000127805 */ /* 0x000fe4000001ff00 */
[----:B------:R-:W-:Y:S01]  /*0e70*/  CS2R R20, SRZ ;  /* 0x0000000000147805 */ /* 0x000fe2000001ff00 */
[----:B---3--:R-:W-:Y:S01]  /*0e80*/  FMUL R27, R22, R27 ;  /* 0x0000001b161b7220 */ /* 0x008fe20000400000 */
[----:B------:R-:W-:Y:S01]  /*0e90*/  CS2R R22, SRZ ;  /* 0x0000000000167805 */ /* 0x000fe2000001ff00 */
[----:B------:R-:W-:-:S04]  /*0ea0*/  IMAD.WIDE R12, R37, 0x4, R44 ;  /* 0x00000004250c7825 */ /* 0x000fc800078e022c */
[----:B------:R-:W-:Y:S01]  /*0eb0*/  IMAD.WIDE R24, R37, 0x4, R34 ;  /* 0x0000000425187825 */ /* 0x000fe200078e0222 */
[----:B------:R0:W2:Y:S04]  /*0ec0*/  @!P1 LDG.E.EL.128 R16, desc[UR6][R12.64] ;  /* 0x000000060c109981 */ /* 0x0000a8000c2e1d00 */
[----:B------:R1:W2:Y:S01]  /*0ed0*/  @!P1 LDG.E.EL.128 R20, desc[UR6][R24.64] ;  /* 0x0000000618149981 */ /* 0x0002a2000c2e1d00 */
[----:B------:R-:W-:Y:S01]  /*0ee0*/  LOP3.LUT R26, R36, 0xc, RZ, 0xfc, !PT ;  /* 0x0000000c241a7812 */ /* 0x000fe200078efcff */
[----:B------:R-:W-:Y:S01]  /*0ef0*/  FMUL R27, R27, R14 ;  /* 0x0000000e1b1b7220 */ /* 0x000fe20000400000 */
[----:B------:R-:W-:Y:S02]  /*0f00*/  FMUL R38, R38, R15 ;  /* 0x0000000f26267220 */ /* 0x000fe40000400000 */
[----:B------:R-:W-:-:S02]  /*0f10*/  LEA.HI R33, R33, R26, RZ, 0x6 ;  /* 0x0000001a21217211 */ /* 0x000fc400078f30ff */
[----:B0-----:R-:W-:Y:S02]  /*0f20*/  CS2R R12, SRZ ;  /* 0x00000000000c7805 */ /* 0x001fe4000001ff00 */
[----:B------:R-:W-:Y:S02]  /*0f30*/  CS2R R14, SRZ ;  /* 0x00000000000e7805 */ /* 0x000fe4000001ff00 */
[----:B------:R-:W-:-:S05]  /*0f40*/  LOP3.LUT R33, R33, 0xffffffc0, RZ, 0xc0, !PT ;  /* 0xffffffc021217812 */ /* 0x000fca00078ec0ff */
[----:B------:R-:W-:Y:S02]  /*0f50*/  IMAD.IADD R33, R26, 0x1, -R33 ;  /* 0x000000011a217824 */ /* 0x000fe400078e0a21 */
[----:B-1----:R-:W-:-:S04]  /*0f60*/  IMAD.WIDE R24, R29, 0x4, R48 ;  /* 0x000000041d187825 */ /* 0x002fc800078e0230 */
[----:B--2---:R-:W-:Y:S01]  /*0f70*/  FFMA R36, R28, R19, R23 ;  /* 0x000000131c247223 */ /* 0x004fe20000000017 */
[----:B------:R-:W-:Y:S02]  /*0f80*/  IMAD.IADD R23, R29, 0x1, R40 ;  /* 0x000000011d177824 */ /* 0x000fe400078e0228 */
[----:B------:R-:W-:Y:S02]  /*0f90*/  FFMA R37, R27, R18, R22 ;  /* 0x000000121b257223 */ /* 0x000fe40000000016 */
[----:B------:R-:W-:-:S04]  /*0fa0*/  IMAD.WIDE R22, R23, 0x4, R42 ;  /* 0x0000000417167825 */ /* 0x000fc800078e022a */
[----:B------:R-:W-:Y:S01]  /*0fb0*/  FFMA R38, R38, R17, R21 ;  /* 0x0000001126267223 */ /* 0x000fe20000000015 */
[----:B------:R-:W-:Y:S01]  /*0fc0*/  FFMA R39, R39, R16, R20 ;  /* 0x0000001027277223 */ /* 0x000fe20000000014 */
[----:B------:R-:W-:Y:S01]  /*0fd0*/  CS2R R20, SRZ ;  /* 0x0000000000147805 */ /* 0x000fe2000001ff00 */
[----:B------:R0:W2:Y:S01]  /*0fe0*/  @P0 LDG.E.128 R12, desc[UR6][R22.64] ;  /* 0x00000006160c0981 */ /* 0x0000a2000c1e1d00 */
[----:B------:R-:W-:Y:S01]  /*0ff0*/  IMAD.WIDE R26, R29, 0x4, R46 ;  /* 0x000000041d1a7825 */ /* 0x000fe200078e022e */
[----:B0-----:R-:W-:-:S06]  /*1000*/  CS2R R22, SRZ ;  /* 0x0000000000167805 */ /* 0x001fcc000001ff00 */
[----:B------:R0:W3:Y:S01]  /*1010*/  @!P1 LDG.E.EL.128 R20, desc[UR6][R26.64] ;  /* 0x000000061a149981 */ /* 0x0000e2000c2e1d00 */
[----:B------:R-:W-:Y:S02]  /*1020*/  CS2R R16, SRZ ;  /* 0x0000000000107805 */ /* 0x000fe4000001ff00 */
[----:B------:R-:W-:-:S06]  /*1030*/  CS2R R18, SRZ ;  /* 0x0000000000127805 */ /* 0x000fcc000001ff00 */
[----:B------:R1:W2:Y:S01]  /*1040*/  @!P1 LDG.E.EL.128 R16, desc[UR6][R24.64] ;  /* 0x0000000618109981 */ /* 0x0002a2000c2e1d00 */
[----:B------:R-:W-:-:S04]  /*1050*/  IMAD.IADD R51, R33, 0x1, R40 ;  /* 0x0000000121337824 */ /* 0x000fc800078e0228 */
[----:B------:R-:W-:Y:S01]  /*1060*/  IMAD.WIDE R50, R51, 0x4, R42 ;  /* 0x0000000433327825 */ /* 0x000fe200078e022a */
[----:B0-----:R-:W-:-:S03]  /*1070*/  CS2R R26, SRZ ;  /* 0x00000000001a7805 */ /* 0x001fc6000001ff00 */
[----:B---3--:R-:W-:Y:S01]  /*1080*/  FADD R21, R21, 9.9999997473787516356e-06 ;  /* 0x3727c5ac15157421 */ /* 0x008fe20000000000 */
[----:B------:R-:W-:-:S05]  /*1090*/  FADD R20, R20, 9.9999997473787516356e-06 ;  /* 0x3727c5ac14147421 */ /* 0x000fca0000000000 */
[----:B------:R-:W0:Y:S01]  /*10a0*/  MUFU.SQRT R21, R21 ;  /* 0x0000001500157308 */ /* 0x000e220000002000 */
[----:B------:R-:W-:Y:S01]  /*10b0*/  FADD R22, R22, 9.9999997473787516356e-06 ;  /* 0x3727c5ac16167421 */ /* 0x000fe20000000000 */
[----:B------:R-:W-:-:S06]  /*10c0*/  FADD R23, R23, 9.9999997473787516356e-06 ;  /* 0x3727c5ac17177421 */ /* 0x000fcc0000000000 */
[----:B------:R-:W3:Y:S08]  /*10d0*/  MUFU.SQRT R20, R20 ;  /* 0x0000001400147308 */ /* 0x000ef00000002000 */
[----:B------:R-:W4:Y:S01]  /*10e0*/  MUFU.SQRT R22, R22 ;  /* 0x0000001600167308 */ /* 0x000f220000002000 */
[C---:B0-----:R-:W-:Y:S02]  /*10f0*/  FSETP.GT.AND P6, PT, R21.reuse, 8.50705917302346158658e+37, PT ;  /* 0x7e8000001500780b */ /* 0x041fe40003fc4000 */
[----:B------:R-:W-:-:S05]  /*1100*/  FSETP.GEU.AND P5, PT, R21, 1.175494350822287508e-38, PT ;  /* 0x008000001500780b */ /* 0x000fca0003fae000 */
[----:B------:R-:W0:Y:S01]  /*1110*/  MUFU.SQRT R23, R23 ;  /* 0x0000001700177308 */ /* 0x000e220000002000 */
[----:B---3--:R-:W-:Y:S02]  /*1120*/  FSETP.GT.AND P4, PT, R20, 8.50705917302346158658e+37, PT ;  /* 0x7e8000001400780b */ /* 0x008fe40003f84000 */
[----:B-1----:R-:W-:-:S03]  /*1130*/  FSEL R24, R11, 1, P6 ;  /* 0x3f8000000b187808 */ /* 0x002fc60003000000 */
[----:B------:R-:W-:Y:S01]  /*1140*/  @P6 FMUL R21, R21, 0.25 ;  /* 0x3e80000015156820 */ /* 0x000fe20000400000 */
[----:B----4-:R-:W-:Y:S02]  /*1150*/  FSETP.GT.AND P2, PT, R22, 8.50705917302346158658e+37, PT ;  /* 0x7e8000001600780b */ /* 0x010fe40003f44000 */
[----:B------:R-:W-:Y:S01]  /*1160*/  FSETP.GEU.AND P3, PT, R20, 1.175494350822287508e-38, PT ;  /* 0x008000001400780b */ /* 0x000fe20003f6e000 */
[----:B------:R-:W-:Y:S01]  /*1170*/  @!P5 FMUL R21, R21, 16777216 ;  /* 0x4b8000001515d820 */ /* 0x000fe20000400000 */
[----:B------:R-:W-:Y:S01]  /*1180*/  FSEL R25, R11, 1, P4 ;  /* 0x3f8000000b197808 */ /* 0x000fe20002000000 */
[----:B------:R-:W-:Y:S01]  /*1190*/  @!P5 FMUL R24, R24, 16777216 ;  /* 0x4b8000001818d820 */ /* 0x000fe20000400000 */
[C---:B0-----:R-:W-:Y:S01]  /*11a0*/  FSETP.GT.AND P6, PT, R23.reuse, 8.50705917302346158658e+37, PT ;  /* 0x7e8000001700780b */ /* 0x041fe20003fc4000 */
[----:B------:R-:W-:Y:S01]  /*11b0*/  @P4 FMUL R20, R20, 0.25 ;  /* 0x3e80000014144820 */ /* 0x000fe20000400000 */
[----:B------:R-:W-:Y:S02]  /*11c0*/  FSETP.GEU.AND P4, PT, R22, 1.175494350822287508e-38, PT ;  /* 0x008000001600780b */ /* 0x000fe40003f8e000 */
[----:B------:R-:W-:-:S03]  /*11d0*/  FSETP.GEU.AND P5, PT, R23, 1.175494350822287508e-38, PT ;  /* 0x008000001700780b */ /* 0x000fc60003fae000 */
[----:B------:R-:W-:-:S06]  /*11e0*/  @P2 FMUL R22, R22, 0.25 ;  /* 0x3e80000016162820 */ /* 0x000fcc0000400000 */
[----:B------:R-:W-:Y:S02]  /*11f0*/  @P6 FMUL R23, R23, 0.25 ;  /* 0x3e80000017176820 */ /* 0x000fe40000400000 */
[----:B------:R-:W-:Y:S02]  /*1200*/  @!P4 FMUL R22, R22, 16777216 ;  /* 0x4b8000001616c820 */ /* 0x000fe40000400000 */
[----:B------:R-:W-:Y:S01]  /*1210*/  @!P5 FMUL R23, R23, 16777216 ;  /* 0x4b8000001717d820 */ /* 0x000fe20000400000 */
[----:B------:R-:W-:Y:S01]  /*1220*/  @!P3 FMUL R20, R20, 16777216 ;  /* 0x4b8000001414b820 */ /* 0x000fe20000400000 */
[----:B------:R-:W0:Y:S01]  /*1230*/  MUFU.RCP R21, R21 ;  /* 0x0000001500157308 */ /* 0x000e220000001000 */
[----:B--2---:R-:W-:Y:S01]  /*1240*/  FADD R19, -R19, R15 ;  /* 0x0000000f13137221 */ /* 0x004fe20000000100 */
[----:B------:R-:W-:Y:S01]  /*1250*/  FADD R15, -R18, R14 ;  /* 0x0000000e120f7221 */ /* 0x000fe20000000100 */
[----:B------:R-:W-:-:S05]  /*1260*/  FADD R14, -R17, R13 ;  /* 0x0000000d110e7221 */ /* 0x000fca0000000100 */
[----:B------:R-:W1:Y:S01]  /*1270*/  MUFU.RCP R22, R22 ;  /* 0x0000001600167308 */ /* 0x000e620000001000 */
[----:B------:R-:W-:Y:S01]  /*1280*/  FADD R43, -R16, R12 ;  /* 0x0000000c102b7221 */ /* 0x000fe20000000100 */
[----:B------:R-:W-:-:S06]  /*1290*/  FSEL R13, R11, 1, P2 ;  /* 0x3f8000000b0d7808 */ /* 0x000fcc0001000000 */
[----:B------:R-:W2:Y:S01]  /*12a0*/  MUFU.RCP R23, R23 ;  /* 0x0000001700177308 */ /* 0x000ea20000001000 */
[----:B------:R-:W-:-:S07]  /*12b0*/  FSEL R12, R11, 1, P6 ;  /* 0x3f8000000b0c7808 */ /* 0x000fce0003000000 */
[----:B------:R3:W4:Y:S01]  /*12c0*/  MUFU.RCP R52, R20 ;  /* 0x0000001400347308 */ /* 0x0007220000001000 */
[----:B------:R-:W-:Y:S01]  /*12d0*/  @!P4 FMUL R13, R13, 16777216 ;  /* 0x4b8000000d0dc820 */ /* 0x000fe20000400000 */
[----:B------:R-:W-:Y:S01]  /*12e0*/  @!P5 FMUL R12, R12, 16777216 ;  /* 0x4b8000000c0cd820 */ /* 0x000fe20000400000 */
[----:B0-----:R-:W-:Y:S01]  /*12f0*/  FMUL R21, R21, R24 ;  /* 0x0000001815157220 */ /* 0x001fe20000400000 */
[----:B------:R-:W-:Y:S01]  /*1300*/  @!P3 FMUL R25, R25, 16777216 ;  /* 0x4b8000001919b820 */ /* 0x000fe20000400000 */
[----:B-1----:R-:W-:Y:S01]  /*1310*/  FMUL R22, R22, R13 ;  /* 0x0000000d16167220 */ /* 0x002fe20000400000 */
[----:B--2---:R-:W-:Y:S01]  /*1320*/  FMUL R12, R23, R12 ;  /* 0x0000000c170c7220 */ /* 0x004fe20000400000 */
[----:B------:R-:W-:Y:S02]  /*1330*/  FMUL R42, R21, R14 ;  /* 0x0000000e152a7220 */ /* 0x000fe40000400000 */
[----:B------:R-:W-:Y:S01]  /*1340*/  FMUL R41, R22, R15 ;  /* 0x0000000f16297220 */ /* 0x000fe20000400000 */
[----:B---3--:R-:W-:-:S02]  /*1350*/  CS2R R20, SRZ ;  /* 0x0000000000147805 */ /* 0x008fc4000001ff00 */
[----:B------:R-:W-:Y:S01]  /*1360*/  CS2R R22, SRZ ;  /* 0x0000000000167805 */ /* 0x000fe2000001ff00 */
[----:B------:R-:W-:Y:S01]  /*1370*/  FMUL R12, R12, R19 ;  /* 0x000000130c0c7220 */ /* 0x000fe20000400000 */
[----:B------:R-:W-:-:S04]  /*1380*/  IMAD.WIDE R14, R29, 0x4, R44 ;  /* 0x000000041d0e7825 */ /* 0x000fc800078e022c */
[----:B----4-:R-:W-:Y:S01]  /*1390*/  FMUL R52, R52, R25 ;  /* 0x0000001934347220 */ /* 0x010fe20000400000 */
[----:B------:R-:W-:Y:S01]  /*13a0*/  CS2R R24, SRZ ;  /* 0x0000000000187805 */ /* 0x000fe2000001ff00 */
[----:B------:R-:W-:Y:S01]  /*13b0*/  IMAD.WIDE R18, R29, 0x4, R34 ;  /* 0x000000041d127825 */ /* 0x000fe200078e0222 */
[----:B------:R0:W2:Y:S04]  /*13c0*/  @!P1 LDG.E.EL.128 R20, desc[UR6][R14.64] ;  /* 0x000000060e149981 */ /* 0x0000a8000c2e1d00 */
[----:B------:R1:W2:Y:S01]  /*13d0*/  @!P1 LDG.E.EL.128 R24, desc[UR6][R18.64] ;  /* 0x0000000612189981 */ /* 0x0002a2000c2e1d00 */
[----:B------:R-:W-:Y:S02]  /*13e0*/  CS2R R28, SRZ ;  /* 0x00000000001c7805 */ /* 0x000fe4000001ff00 */
[----:B------:R-:W-:Y:S01]  /*13f0*/  CS2R R30, SRZ ;  /* 0x00000000001e7805 */ /* 0x000fe2000001ff00 */
[----:B------:R-:W-:-:S05]  /*1400*/  IMAD.WIDE R46, R33, 0x4, R46 ;  /* 0x00000004212e7825 */ /* 0x000fca00078e022e */
[----:B------:R-:W3:Y:S01]  /*1410*/  @!P1 LDG.E.EL.128 R28, desc[UR6][R46.64] ;  /* 0x000000062e1c9981 */ /* 0x000ee2000c2e1d00 */
[----:B0-----:R-:W-:Y:S02]  /*1420*/  CS2R R14, SRZ ;  /* 0x00000000000e7805 */ /* 0x001fe4000001ff00 */
[----:B------:R-:W-:Y:S02]  /*1430*/  CS2R R16, SRZ ;  /* 0x0000000000107805 */ /* 0x000fe4000001ff00 */
[----:B-1----:R-:W-:Y:S01]  /*1440*/  CS2R R18, SRZ ;  /* 0x0000000000127805 */ /* 0x002fe2000001ff00 */
[----:B------:R-:W-:-:S05]  /*1450*/  IMAD.WIDE R48, R33, 0x4, R48 ;  /* 0x0000000421307825 */ /* 0x000fca00078e0230 */
[----:B------:R-:W4:Y:S01]  /*1460*/  @!P1 LDG.E.EL.128 R16, desc[UR6][R48.64] ;  /* 0x0000000630109981 */ /* 0x000f22000c2e1d00 */
[----:B------:R-:W-:Y:S01]  /*1470*/  FMUL R43, R52, R43 ;  /* 0x0000002b342b7220 */ /* 0x000fe20000400000 */
[----:B------:R-:W-:-:S04]  /*1480*/  IMAD.WIDE R44, R33, 0x4, R44 ;  /* 0x00000004212c7825 */ /* 0x000fc800078e022c */
[----:B------:R-:W-:-:S04]  /*1490*/  IMAD.WIDE R34, R33, 0x4, R34 ;  /* 0x0000000421227825 */ /* 0x000fc800078e0222 */
[----:B--2---:R-:W-:Y:S01]  /*14a0*/  FFMA R40, R12, R23, R27 ;  /* 0x000000170c287223 */ /* 0x004fe2000000001b */
[----:B------:R-:W-:-:S06]  /*14b0*/  CS2R R12, SRZ ;  /* 0x00000000000c7805 */ /* 0x000fcc000001ff00 */
[----:B------:R-:W4:Y:S01]  /*14c0*/  @P0 LDG.E.128 R12, desc[UR6][R50.64] ;  /* 0x00000006320c0981 */ /* 0x000f22000c1e1d00 */
[----:B------:R-:W-:Y:S01]  /*14d0*/  FFMA R41, R41, R22, R26 ;  /* 0x0000001629297223 */ /* 0x000fe2000000001a */
[----:B------:R-:W-:Y:S01]  /*14e0*/  FFMA R42, R42, R21, R25 ;  /* 0x000000152a2a7223 */ /* 0x000fe20000000019 */
[----:B------:R-:W-:Y:S01]  /*14f0*/  FFMA R43, R43, R20, R24 ;  /* 0x000000142b2b7223 */ /* 0x000fe20000000018 */
[----:B------:R-:W-:Y:S02]  /*1500*/  CS2R R20, SRZ ;  /* 0x0000000000147805 */ /* 0x000fe4000001ff00 */
[----:B------:R-:W-:Y:S02]  /*1510*/  CS2R R22, SRZ ;  /* 0x0000000000167805 */ /* 0x000fe4000001ff00 */
[----:B------:R-:W-:Y:S02]  /*1520*/  CS2R R24, SRZ ;  /* 0x0000000000187805 */ /* 0x000fe4000001ff00 */
[----:B------:R-:W-:-:S02]  /*1530*/  CS2R R26, SRZ ;  /* 0x00000000001a7805 */ /* 0x000fc4000001ff00 */
[----:B------:R0:W2:Y:S04]  /*1540*/  @!P1 LDG.E.EL.128 R20, desc[UR6][R44.64] ;  /* 0x000000062c149981 */ /* 0x0000a8000c2e1d00 */
[----:B------:R1:W2:Y:S01]  /*1550*/  @!P1 LDG.E.EL.128 R24, desc[UR6][R34.64] ;  /* 0x0000000622189981 */ /* 0x0002a2000c2e1d00 */
[----:B---3--:R-:W-:-:S04]  /*1560*/  FADD R31, R31, 9.9999997473787516356e-06 ;  /* 0x3727c5ac1f1f7421 */ /* 0x008fc80000000000 */
[----:B------:R-:W3:Y:S01]  /*1570*/  MUFU.SQRT R46, R31 ;  /* 0x0000001f002e7308 */ /* 0x000ee20000002000 */
[----:B------:R-:W-:Y:S01]  /*1580*/  FADD R29, R29, 9.9999997473787516356e-06 ;  /* 0x3727c5ac1d1d7421 */ /* 0x000fe20000000000 */
[----:B------:R-:W-:-:S06]  /*1590*/  FADD R30, R30, 9.9999997473787516356e-06 ;  /* 0x3727c5ac1e1e7421 */ /* 0x000fcc0000000000 */
[----:B------:R-:W5:Y:S08]  /*15a0*/  MUFU.SQRT R33, R30 ;  /* 0x0000001e00217308 */ /* 0x000f700000002000 */
[----:B------:R-:W1:Y:S01]  /*15b0*/  MUFU.SQRT R29, R29 ;  /* 0x0000001d001d7308 */ /* 0x000e620000002000 */
[----:B---3--:R-:W-:Y:S01]  /*15c0*/  FSETP.GT.AND P4, PT, R46, 8.50705917302346158658e+37, PT ;  /* 0x7e8000002e00780b */ /* 0x008fe20003f84000 */
[----:B------:R-:W-:Y:S01]  /*15d0*/  FADD R28, R28, 9.9999997473787516356e-06 ;  /* 0x3727c5ac1c1c7421 */ /* 0x000fe20000000000 */
[----:B------:R-:W-:-:S02]  /*15e0*/  FSETP.GEU.AND P5, PT, R46, 1.175494350822287508e-38, PT ;  /* 0x008000002e00780b */ /* 0x000fc40003fae000 */
[----:B-----5:R-:W-:-:S03]  /*15f0*/  FSETP.GT.AND P2, PT, R33, 8.50705917302346158658e+37, PT ;  /* 0x7e8000002100780b */ /* 0x020fc60003f44000 */
[----:B0-----:R-:W0:Y:S06]  /*1600*/  MUFU.SQRT R45, R28 ;  /* 0x0000001c002d7308 */ /* 0x001e2c0000002000 */
[----:B------:R-:W-:Y:S01]  /*1610*/  @P4 FMUL R46, R46, 0.25 ;  /* 0x3e8000002e2e4820 */ /* 0x000fe20000400000 */
[C---:B-1----:R-:W-:Y:S02]  /*1620*/  FSETP.GT.AND P3, PT, R29.reuse, 8.50705917302346158658e+37, PT ;  /* 0x7e8000001d00780b */ /* 0x042fe40003f64000 */
[----:B------:R-:W-:Y:S01]  /*1630*/  FSETP.GEU.AND P1, PT, R29, 1.175494350822287508e-38, PT ;  /* 0x008000001d00780b */ /* 0x000fe20003f2e000 */
[----:B------:R-:W-:Y:S01]  /*1640*/  @!P5 FMUL R46, R46, 16777216 ;  /* 0x4b8000002e2ed820 */ /* 0x000fe20000400000 */
[----:B------:R-:W-:-:S05]  /*1650*/  LOP3.LUT R44, R32, 0xfc0, RZ, 0xc0, !PT ;  /* 0x00000fc0202c7812 */ /* 0x000fca00078ec0ff */
[----:B------:R-:W1:Y:S01]  /*1660*/  MUFU.RCP R46, R46 ;  /* 0x0000002e002e7308 */ /* 0x000e620000001000 */
[----:B------:R-:W-:-:S03]  /*1670*/  FSEL R32, R11, 1, P3 ;  /* 0x3f8000000b207808 */ /* 0x000fc60001800000 */
[----:B------:R-:W-:Y:S01]  /*1680*/  @P3 FMUL R29, R29, 0.25 ;  /* 0x3e8000001d1d3820 */ /* 0x000fe20000400000 */
[----:B0-----:R-:W-:-:S03]  /*1690*/  FSETP.GEU.AND P3, PT, R45, 1.175494350822287508e-38, PT ;  /* 0x008000002d00780b */ /* 0x001fc60003f6e000 */
[----:B------:R-:W-:Y:S01]  /*16a0*/  @!P1 FMUL R29, R29, 16777216 ;  /* 0x4b8000001d1d9820 */ /* 0x000fe20000400000 */
[----:B------:R-:W-:Y:S01]  /*16b0*/  @!P1 FMUL R32, R32, 16777216 ;  /* 0x4b80000020209820 */ /* 0x000fe20000400000 */
[----:B----4-:R-:W-:Y:S01]  /*16c0*/  FADD R31, -R19, R15 ;  /* 0x0000000f131f7221 */ /* 0x010fe20000000100 */
[----:B------:R-:W-:Y:S02]  /*16d0*/  FSEL R19, R11, 1, P4 ;  /* 0x3f8000000b137808 */ /* 0x000fe40002000000 */
[C---:B------:R-:W-:Y:S01]  /*16e0*/  FSETP.GEU.AND P4, PT, R33.reuse, 1.175494350822287508e-38, PT ;  /* 0x008000002100780b */ /* 0x040fe20003f8e000 */
[----:B------:R-:W-:Y:S02]  /*16f0*/  IMAD.SHL.U32 R15, R6, 0x40, RZ ;  /* 0x00000040060f7824 */ /* 0x000fe400078e00ff */
[----:B------:R-:W-:Y:S01]  /*1700*/  @P2 FMUL R33, R33, 0.25 ;  /* 0x3e80000021212820 */ /* 0x000fe20000400000 */
[----:B------:R-:W-:Y:S01]  /*1710*/  @!P5 FMUL R19, R19, 16777216 ;  /* 0x4b8000001313d820 */ /* 0x000fe20000400000 */
[----:B------:R-:W-:-:S02]  /*1720*/  FSETP.GT.AND P5, PT, R45, 8.50705917302346158658e+37, PT ;  /* 0x7e8000002d00780b */ /* 0x000fc40003fa4000 */
[----:B------:R-:W-:-:S06]  /*1730*/  LOP3.LUT R15, R15, 0x3fc0, RZ, 0xc0, !PT ;  /* 0x00003fc00f0f7812 */ /* 0x000fcc00078ec0ff */
[----:B------:R-:W-:Y:S01]  /*1740*/  @!P4 FMUL R33, R33, 16777216 ;  /* 0x4b8000002121c820 */ /* 0x000fe20000400000 */
[----:B------:R-:W-:Y:S02]  /*1750*/  IADD3 R44, R15, UR4, R44 ;  /* 0x000000040f2c7c10 */ /* 0x000fe4000fffe02c */
[----:B------:R0:W3:Y:S01]  /*1760*/  MUFU.RCP R15, R29 ;  /* 0x0000001d000f7308 */ /* 0x0000e20000001000 */
[----:B------:R-:W-:Y:S01]  /*1770*/  FADD R18, -R18, R14 ;  /* 0x0000000e12127221 */ /* 0x000fe20000000100 */
[----:B------:R-:W-:-:S06]  /*1780*/  @P5 FMUL R45, R45, 0.25 ;  /* 0x3e8000002d2d5820 */ /* 0x000fcc0000400000 */
[----:B------:R-:W4:Y:S01]  /*1790*/  MUFU.RCP R33, R33 ;  /* 0x0000002100217308 */ /* 0x000f220000001000 */
[----:B-1----:R-:W-:Y:S01]  /*17a0*/  FMUL R46, R46, R19 ;  /* 0x000000132e2e7220 */ /* 0x002fe20000400000 */
[----:B------:R-:W-:Y:S01]  /*17b0*/  FSEL R14, R11, 1, P2 ;  /* 0x3f8000000b0e7808 */ /* 0x000fe20001000000 */
[----:B------:R-:W-:Y:S02]  /*17c0*/  @!P3 FMUL R45, R45, 16777216 ;  /* 0x4b8000002d2db820 */ /* 0x000fe40000400000 */
[----:B------:R-:W-:Y:S02]  /*17d0*/  FMUL R46, R46, R31 ;  /* 0x0000001f2e2e7220 */ /* 0x000fe40000400000 */
[----:B0-----:R-:W0:Y:S01]  /*17e0*/  LDS.128 R28, [R44] ;  /* 0x000000002c1c7984 */ /* 0x001e220000000c00 */
[----:B------:R-:W-:Y:S01]  /*17f0*/  @!P4 FMUL R14, R14, 16777216 ;  /* 0x4b8000000e0ec820 */ /* 0x000fe20000400000 */
[----:B------:R-:W-:Y:S01]  /*1800*/  FADD R48, -R17, R13 ;  /* 0x0000000d11307221 */ /* 0x000fe20000000100 */
[----:B---3--:R-:W-:Y:S01]  /*1810*/  FMUL R15, R15, R32 ;  /* 0x000000200f0f7220 */ /* 0x008fe20000400000 */
[----:B------:R-:W1:Y:S01]  /*1820*/  MUFU.RCP R45, R45 ;  /* 0x0000002d002d7308 */ /* 0x000e620000001000 */
[----:B----4-:R-:W-:-:S02]  /*1830*/  FMUL R13, R33, R14 ;  /* 0x0000000e210d7220 */ /* 0x010fc40000400000 */
[----:B------:R-:W3:Y:S01]  /*1840*/  LDS.128 R32, [R44+0x10] ;  /* 0x000010002c207984 */ /* 0x000ee20000000c00 */
[----:B------:R-:W-:-:S05]  /*1850*/  FSEL R14, R11, 1, P5 ;  /* 0x3f8000000b0e7808 */ /* 0x000fca0002800000 */
[----:B------:R-:W-:Y:S01]  /*1860*/  @!P3 FMUL R14, R14, 16777216 ;  /* 0x4b8000000e0eb820 */ /* 0x000fe20000400000 */
[----:B------:R-:W-:Y:S01]  /*1870*/  FADD R16, -R16, R12 ;  /* 0x0000000c10107221 */ /* 0x000fe20000000100 */
[----:B------:R-:W-:Y:S01]  /*1880*/  FMUL R48, R15, R48 ;  /* 0x000000300f307220 */ /* 0x000fe20000400000 */
[----:B------:R-:W-:Y:S01]  /*1890*/  FMUL R17, R13, R18 ;  /* 0x000000120d117220 */ /* 0x000fe20000400000 */
[----:B-1----:R-:W-:Y:S02]  /*18a0*/  FMUL R11, R45, R14 ;  /* 0x0000000e2d0b7220 */ /* 0x002fe40000400000 */
[----:B------:R-:W1:Y:S01]  /*18b0*/  LDS.128 R12, [R44+0x20] ;  /* 0x000020002c0c7984 */ /* 0x000e620000000c00 */
[----:B--2---:R-:W-:Y:S01]  /*18c0*/  FFMA R46, R46, R23, R27 ;  /* 0x000000172e2e7223 */ /* 0x004fe2000000001b */
[----:B------:R-:W-:-:S04]  /*18d0*/  FMUL R27, R11, R16 ;  /* 0x000000100b1b7220 */ /* 0x000fc80000400000 */
[----:B------:R-:W-:Y:S01]  /*18e0*/  FFMA R27, R27, R20, R24 ;  /* 0x000000141b1b7223 */ /* 0x000fe20000000018 */
[----:B0-----:R-:W-:Y:S02]  /*18f0*/  FSETP.GT.AND P1, PT, R29, -R8, PT ;  /* 0x800000081d00720b */ /* 0x001fe40003f24000 */
[----:B------:R-:W-:Y:S02]  /*1900*/  FSETP.GT.AND P4, PT, R28, -R9, PT ;  /* 0x800000091c00720b */ /* 0x000fe40003f84000 */
[----:B------:R-:W-:Y:S02]  /*1910*/  SEL R18, RZ, 0x1, !P1 ;  /* 0x00000001ff127807 */ /* 0x000fe40004800000 */
[----:B------:R-:W-:Y:S02]  /*1920*/  SEL R19, RZ, 0x1, !P4 ;  /* 0x00000001ff137807 */ /* 0x000fe40006000000 */
[----:B---3--:R-:W-:Y:S02]  /*1930*/  FSETP.GT.AND P1, PT, R33, -R38, PT ;  /* 0x800000262100720b */ /* 0x008fe40003f24000 */
[----:B------:R-:W-:-:S02]  /*1940*/  FSETP.GT.AND P2, PT, R30, -R7, PT ;  /* 0x800000071e00720b */ /* 0x000fc40003f44000 */
[----:B------:R-:W-:Y:S02]  /*1950*/  SEL R20, RZ, 0x1, !P1 ;  /* 0x00000001ff147807 */ /* 0x000fe40004800000 */
[----:B------:R-:W-:Y:S02]  /*1960*/  FSETP.GT.AND P6, PT, R31, -R4, PT ;  /* 0x800000041f00720b */ /* 0x000fe40003fc4000 */
[----:B------:R-:W-:Y:S01]  /*1970*/  FSETP.GT.AND P1, PT, R34, -R37, PT ;  /* 0x800000252200720b */ /* 0x000fe20003f24000 */
[----:B------:R-:W-:Y:S01]  /*1980*/  FFMA R11, R17, R22, R26 ;  /* 0x00000016110b7223 */ /* 0x000fe2000000001a */
[----:B------:R-:W-:Y:S02]  /*1990*/  PRMT R19, R19, 0x3340, R18 ;  /* 0x0000334013137816 */ /* 0x000fe40000000012 */
[----:B------:R-:W-:Y:S02]  /*19a0*/  SEL R17, RZ, 0x1, !P2 ;  /* 0x00000001ff117807 */ /* 0x000fe40005000000 */
[----:B------:R-:W-:-:S02]  /*19b0*/  SEL R16, RZ, 0x1, !P6 ;  /* 0x00000001ff107807 */ /* 0x000fc40007000000 */
[----:B------:R-:W-:Y:S02]  /*19c0*/  SEL R18, RZ, 0x1, !P1 ;  /* 0x00000001ff127807 */ /* 0x000fe40004800000 */
[----:B------:R-:W-:Y:S02]  /*19d0*/  FSETP.GT.AND P2, PT, R32, -R39, PT ;  /* 0x800000272000720b */ /* 0x000fe40003f44000 */
[----:B------:R-:W-:Y:S01]  /*19e0*/  FSETP.GT.AND P1, PT, R35, -R36, PT ;  /* 0x800000242300720b */ /* 0x000fe20003f24000 */
[----:B------:R-:W-:Y:S01]  /*19f0*/  FFMA R26, R48, R21, R25 ;  /* 0x00000015301a7223 */ /* 0x000fe20000000019 */
[----:B------:R-:W-:Y:S02]  /*1a00*/  PRMT R16, R17, 0x3340, R16 ;  /* 0x0000334011107816 */ /* 0x000fe40000000010 */
[----:B------:R-:W-:Y:S02]  /*1a10*/  SEL R21, RZ, 0x1, !P2 ;  /* 0x00000001ff157807 */ /* 0x000fe40005000000 */
[----:B------:R-:W-:-:S02]  /*1a20*/  SEL R17, RZ, 0x1, !P1 ;  /* 0x00000001ff117807 */ /* 0x000fc40004800000 */
[----:B-1----:R-:W-:Y:S02]  /*1a30*/  FSETP.GT.AND P2, PT, R12, -R43, PT ;  /* 0x8000002b0c00720b */ /* 0x002fe40003f44000 */
[----:B------:R-:W-:Y:S02]  /*1a40*/  FSETP.GT.AND P1, PT, R13, -R42, PT ;  /* 0x8000002a0d00720b */ /* 0x000fe40003f24000 */
[----:B------:R-:W-:Y:S02]  /*1a50*/  PRMT R20, R21, 0x3340, R20 ;  /* 0x0000334015147816 */ /* 0x000fe40000000014 */
[----:B------:R-:W-:Y:S02]  /*1a60*/  PRMT R17, R18, 0x3340, R17 ;  /* 0x0000334012117816 */ /* 0x000fe40000000011 */
[----:B------:R-:W-:Y:S02]  /*1a70*/  SEL R21, RZ, 0x1, !P2 ;  /* 0x00000001ff157807 */ /* 0x000fe40005000000 */
[----:B------:R-:W-:-:S02]  /*1a80*/  SEL R18, RZ, 0x1, !P1 ;  /* 0x00000001ff127807 */ /* 0x000fc40004800000 */
[----:B------:R-:W-:Y:S02]  /*1a90*/  P2R R48, PR, RZ, 0x2 ;  /* 0x00000002ff307803 */ /* 0x000fe40000000000 */
[----:B------:R-:W-:Y:S02]  /*1aa0*/  FSETP.GT.AND P3, PT, R14, -R41, PT ;  /* 0x800000290e00720b */ /* 0x000fe40003f64000 */
[----:B------:R-:W-:Y:S02]  /*1ab0*/  FSETP.GT.AND P1, PT, R15, -R40, PT ;  /* 0x800000280f00720b */ /* 0x000fe40003f24000 */
[----:B------:R-:W-:Y:S02]  /*1ac0*/  PRMT R23, R21, 0x3340, R18 ;  /* 0x0000334015177816 */ /* 0x000fe40000000012 */
[----:B------:R-:W-:Y:S02]  /*1ad0*/  SEL R21, RZ, 0x1, !P3 ;  /* 0x00000001ff157807 */ /* 0x000fe40005800000 */
[----:B------:R-:W-:-:S04]  /*1ae0*/  SEL R18, RZ, 0x1, !P1 ;  /* 0x00000001ff127807 */ /* 0x000fc80004800000 */
[----:B------:R-:W-:Y:S02]  /*1af0*/  PRMT R18, R21, 0x3340, R18 ;  /* 0x0000334015127816 */ /* 0x000fe40000000012 */
[----:B------:R-:W-:Y:S02]  /*1b00*/  PRMT R17, R20, 0x5410, R17 ;  /* 0x0000541014117816 */ /* 0x000fe40000000011 */
[----:B------:R-:W-:Y:S02]  /*1b10*/  PRMT R18, R23, 0x5410, R18 ;  /* 0x0000541017127816 */ /* 0x000fe40000000012 */
[----:B------:R-:W0:Y:S01]  /*1b20*/  LDS.128 R20, [R44+0x30] ;  /* 0x000030002c147984 */ /* 0x000e220000000c00 */
[----:B------:R-:W-:Y:S02]  /*1b30*/  P2R R47, PR, RZ, 0x4 ;  /* 0x00000004ff2f7803 */ /* 0x000fe40000000000 */
[C---:B------:R-:W-:Y:S01]  /*1b40*/  FSETP.GT.AND P2, PT, R29.reuse, -R8, PT ;  /* 0x800000081d00720b */ /* 0x040fe20003f44000 */
[----:B------:R-:W-:Y:S01]  /*1b50*/  FADD R29, R29, R8 ;  /* 0x000000081d1d7221 */ /* 0x000fe20000000000 */
[----:B------:R-:W-:-:S02]  /*1b60*/  P2R R49, PR, RZ, 0x2 ;  /* 0x00000002ff317803 */ /* 0x000fc40000000000 */
[----:B------:R-:W-:-:S09]  /*1b70*/  FSETP.GT.AND P1, PT, R28, -R9, PT ;  /* 0x800000091c00720b */ /* 0x000fd20003f24000 */
[----:B------:R-:W-:Y:S01]  /*1b80*/  @!P2 FMUL R29, R29, 0.22916667163372039795 ;  /* 0x3e6aaaab1d1da820 */ /* 0x000fe20000400000 */
[C---:B------:R-:W-:Y:S01]  /*1b90*/  FSETP.GT.AND P2, PT, R31.reuse, -R4, PT ;  /* 0x800000041f00720b */ /* 0x040fe20003f44000 */
[----:B------:R-:W-:Y:S01]  /*1ba0*/  FADD R28, R28, R9 ;  /* 0x000000091c1c7221 */ /* 0x000fe20000000000 */
[----:B------:R-:W-:-:S03]  /*1bb0*/  FADD R31, R31, R4 ;  /* 0x000000041f1f7221 */ /* 0x000fc60000000000 */
[----:B------:R-:W-:Y:S01]  /*1bc0*/  @!P1 FMUL R28, R28, 0.22916667163372039795 ;  /* 0x3e6aaaab1c1c9820 */ /* 0x000fe20000400000 */
[----:B------:R-:W-:Y:S02]  /*1bd0*/  FSETP.GT.AND P1, PT, R30, -R7, PT ;  /* 0x800000071e00720b */ /* 0x000fe40003f24000 */
[----:B------:R-:W-:-:S05]  /*1be0*/  P2R R45, PR, RZ, 0x8 ;  /* 0x00000008ff2d7803 */ /* 0x000fca0000000000 */
[----:B------:R-:W-:Y:S01]  /*1bf0*/  @!P2 FMUL R31, R31, 0.22916667163372039795 ;  /* 0x3e6aaaab1f1fa820 */ /* 0x000fe20000400000 */
[----:B------:R-:W-:Y:S02]  /*1c00*/  FSETP.GT.AND P2, PT, R33, -R38, PT ;  /* 0x800000262100720b */ /* 0x000fe40003f44000 */
[----:B------:R-:W-:Y:S01]  /*1c10*/  PRMT R16, R19, 0x5410, R16 ;  /* 0x0000541013107816 */ /* 0x000fe20000000010 */
[----:B------:R-:W-:Y:S01]  /*1c20*/  FADD R30, R30, R7 ;  /* 0x000000071e1e7221 */ /* 0x000fe20000000000 */
[----:B------:R-:W-:Y:S01]  /*1c30*/  FADD R33, R33, R38 ;  /* 0x0000002621217221 */ /* 0x000fe20000000000 */
[----:B0-----:R-:W-:Y:S02]  /*1c40*/  FSETP.GT.AND P3, PT, R21, -R26, PT ;  /* 0x8000001a1500720b */ /* 0x001fe40003f64000 */
[----:B------:R-:W-:Y:S02]  /*1c50*/  FSETP.GT.AND P4, PT, R20, -R27, PT ;  /* 0x8000001b1400720b */ /* 0x000fe40003f84000 */
[----:B------:R-:W-:-:S02]  /*1c60*/  SEL R19, RZ, 0x1, !P3 ;  /* 0x00000001ff137807 */ /* 0x000fc40005800000 */
[----:B------:R-:W-:Y:S01]  /*1c70*/  SEL R24, RZ, 0x1, !P4 ;  /* 0x00000001ff187807 */ /* 0x000fe20006000000 */
[----:B------:R-:W-:Y:S01]  /*1c80*/  @!P1 FMUL R30, R30, 0.22916667163372039795 ;  /* 0x3e6aaaab1e1e9820 */ /* 0x000fe20000400000 */
[----:B------:R-:W-:Y:S02]  /*1c90*/  @!P2 FMUL R33, R33, 0.22916667163372039795 ;  /* 0x3e6aaaab2121a820 */ /* 0x000fe40000400000 */
[----:B------:R-:W-:Y:S02]  /*1ca0*/  PRMT R50, R24, 0x3340, R19 ;  /* 0x0000334018327816 */ /* 0x000fe40000000013 */
[----:B------:R-:W-:Y:S02]  /*1cb0*/  IADD3 R24, P5, R10, UR8, RZ ;  /* 0x000000080a187c10 */ /* 0x000fe4000ffbe0ff */
[----:B------:R-:W-:Y:S02]  /*1cc0*/  FSETP.GT.AND P1, PT, R32, -R39, PT ;  /* 0x800000272000720b */ /* 0x000fe40003f24000 */
[----:B------:R-:W-:-:S02]  /*1cd0*/  FSETP.GT.AND P2, PT, R35, -R36, PT ;  /* 0x800000242300720b */ /* 0x000fc40003f44000 */
[----:B------:R-:W-:Y:S02]  /*1ce0*/  LEA.HI.X.SX32 R25, R10, UR9, 0x1, P5 ;  /* 0x000000090a197c11 */ /* 0x000fe4000a8f0eff */
[----:B------:R-:W-:Y:S02]  /*1cf0*/  FSETP.GT.AND P5, PT, R22, -R11, PT ;  /* 0x8000000b1600720b */ /* 0x000fe40003fa4000 */
[----:B------:R-:W-:Y:S01]  /*1d00*/  FSETP.GT.AND P6, PT, R23, -R46, PT ;  /* 0x8000002e1700720b */ /* 0x000fe20003fc4000 */
[----:B------:R-:W-:Y:S01]  /*1d10*/  FADD R32, R32, R39 ;  /* 0x0000002720207221 */ /* 0x000fe20000000000 */
[----:B------:R-:W-:Y:S01]  /*1d20*/  SEL R19, RZ, 0x1, !P5 ;  /* 0x00000001ff137807 */ /* 0x000fe20006800000 */
[----:B------:R-:W-:Y:S01]  /*1d30*/  FADD R35, R35, R36 ;  /* 0x0000002423237221 */ /* 0x000fe20000000000 */
[----:B------:R-:W-:Y:S01]  /*1d40*/  SEL R10, RZ, 0x1, !P6 ;  /* 0x00000001ff0a7807 */ /* 0x000fe20007000000 */
[----:B------:R-:W-:Y:S01]  /*1d50*/  @!P1 FMUL R32, R32, 0.22916667163372039795 ;  /* 0x3e6aaaab20209820 */ /* 0x000fe20000400000 */
[----:B------:R-:W-:Y:S01]  /*1d60*/  FSETP.GT.AND P1, PT, R34, -R37, PT ;  /* 0x800000252200720b */ /* 0x000fe20003f24000 */
[----:B------:R-:W-:Y:S01]  /*1d70*/  @!P2 FMUL R35, R35, 0.22916667163372039795 ;  /* 0x3e6aaaab2323a820 */ /* 0x000fe20000400000 */
[----:B------:R-:W-:-:S02]  /*1d80*/  PRMT R19, R19, 0x3340, R10 ;  /* 0x0000334013137816 */ /* 0x000fc4000000000a */
[----:B------:R-:W-:Y:S02]  /*1d90*/  ISETP.NE.AND P2, PT, R47, RZ, PT ;  /* 0x000000ff2f00720c */ /* 0x000fe40003f45270 */
[----:B------:R-:W-:Y:S01]  /*1da0*/  PRMT R19, R50, 0x5410, R19 ;  /* 0x0000541032137816 */ /* 0x000fe20000000013 */
[----:B------:R-:W-:Y:S01]  /*1db0*/  FADD R34, R34, R37 ;  /* 0x0000002522227221 */ /* 0x000fe20000000000 */
[----:B------:R-:W-:-:S03]  /*1dc0*/  FADD R12, R12, R43 ;  /* 0x0000002b0c0c7221 */ /* 0x000fc60000000000 */
[----:B------:R0:W-:Y:S01]  /*1dd0*/  @P0 STG.E.128 desc[UR6][R24.64], R16 ;  /* 0x0000001018000986 */ /* 0x0001e2000c101d06 */
[----:B------:R-:W-:Y:S01]  /*1de0*/  BAR.SYNC.DEFER_BLOCKING 0x0 ;  /* 0x0000000000007b1d */ /* 0x000fe20000010000 */
[----:B------:R-:W-:-:S04]  /*1df0*/  @!P1 FMUL R34, R34, 0.22916667163372039795 ;  /* 0x3e6aaaab22229820 */ /* 0x000fc80000400000 */
[----:B------:R-:W-:Y:S01]  /*1e00*/  @!P2 FMUL R12, R12, 0.22916667163372039795 ;  /* 0x3e6aaaab0c0ca820 */ /* 0x000fe20000400000 */
[----:B------:R-:W-:Y:S02]  /*1e10*/  ISETP.NE.AND P0, PT, R49, RZ, PT ;  /* 0x000000ff3100720c */ /* 0x000fe40003f05270 */
[----:B------:R-:W-:Y:S02]  /*1e20*/  ISETP.NE.AND P1, PT, R48, RZ, PT ;  /* 0x000000ff3000720c */ /* 0x000fe40003f25270 */
[----:B------:R-:W-:Y:S01]  /*1e30*/  ISETP.NE.AND P2, PT, R45, RZ, PT ;  /* 0x000000ff2d00720c */ /* 0x000fe20003f45270 */
[----:B------:R-:W-:Y:S01]  /*1e40*/  FADD R13, R13, R42 ;  /* 0x0000002a0d0d7221 */ /* 0x000fe20000000000 */
[----:B------:R-:W-:Y:S01]  /*1e50*/  FADD R14, R14, R41 ;  /* 0x000000290e0e7221 */ /* 0x000fe20000000000 */
[----:B------:R-:W-:Y:S01]  /*1e60*/  FADD R15, R15, R40 ;  /* 0x000000280f0f7221 */ /* 0x000fe20000000000 */
[----:B0-----:R-:W-:Y:S01]  /*1e70*/  FADD R25, R21, R26 ;  /* 0x0000001a15197221 */ /* 0x001fe20000000000 */
[----:B------:R-:W-:Y:S01]  /*1e80*/  FADD R24, R20, R27 ;  /* 0x0000001b14187221 */ /* 0x000fe20000000000 */
[----:B------:R-:W-:Y:S01]  /*1e90*/  FADD R26, R22, R11 ;  /* 0x0000000b161a7221 */ /* 0x000fe20000000000 */
[----:B------:R-:W-:-:S04]  /*1ea0*/  FADD R27, R23, R46 ;  /* 0x0000002e171b7221 */ /* 0x000fc80000000000 */
[----:B------:R-:W-:Y:S01]  /*1eb0*/  @!P1 FMUL R13, R13, 0.22916667163372039795 ;  /* 0x3e6aaaab0d0d9820 */ /* 0x000fe20000400000 */
[----:B------:R-:W-:Y:S01]  /*1ec0*/  @!P0 FMUL R15, R15, 0.22916667163372039795 ;  /* 0x3e6aaaab0f0f8820 */ /* 0x000fe20000400000 */
[----:B------:R-:W-:Y:S01]  /*1ed0*/  @!P2 FMUL R14, R14, 0.22916667163372039795 ;  /* 0x3e6aaaab0e0ea820 */ /* 0x000fe20000400000 */
[----:B------:R-:W-:Y:S01]  /*1ee0*/  @!P4 FMUL R24, R24, 0.22916667163372039795 ;  /* 0x3e6aaaab1818c820 */ /* 0x000fe20000400000 */
[----:B------:R-:W-:Y:S01]  /*1ef0*/  @!P3 FMUL R25, R25, 0.22916667163372039795 ;  /* 0x3e6aaaab1919b820 */ /* 0x000fe20000400000 */
[----:B------:R-:W-:Y:S01]  /*1f00*/  @!P5 FMUL R26, R26, 0.22916667163372039795 ;  /* 0x3e6aaaab1a1ad820 */ /* 0x000fe20000400000 */
[----:B------:R-:W-:Y:S01]  /*1f10*/  @!P6 FMUL R27, R27, 0.22916667163372039795 ;  /* 0x3e6aaaab1b1be820 */ /* 0x000fe20000400000 */
[----:B------:R-:W-:Y:S01]  /*1f20*/  STS.128 [R44], R28 ;  /* 0x0000001c2c007388 */ /* 0x000fe20000000c00 */
[----:B------:R-:W-:-:S03]  /*1f30*/  LOP3.LUT R4, R2, 0x3fc, RZ, 0xc0, !PT ;  /* 0x000003fc02047812 */ /* 0x000fc600078ec0ff */
[----:B------:R-:W-:Y:S04]  /*1f40*/  STS.128 [R44+0x10], R32 ;  /* 0x000010202c007388 */ /* 0x000fe80000000c00 */
[----:B------:R0:W-:Y:S04]  /*1f50*/  STS.128 [R44+0x20], R12 ;  /* 0x0000200c2c007388 */ /* 0x0001e80000000c00 */
[----:B------:R1:W-:Y:S01]  /*1f60*/  STS.128 [R44+0x30], R24 ;  /* 0x000030182c007388 */ /* 0x0003e20000000c00 */
[C---:B------:R-:W-:Y:S02]  /*1f70*/  LOP3.LUT R7, R4.reuse, 0x400, RZ, 0xfc, !PT ;  /* 0x0000040004077812 */ /* 0x040fe400078efcff */
[----:B------:R-:W-:-:S02]  /*1f80*/  LOP3.LUT R9, R4, 0x800, RZ, 0xfc, !PT ;  /* 0x0000080004097812 */ /* 0x000fc400078efcff */
[----:B------:R-:W-:Y:S02]  /*1f90*/  LOP3.LUT R6, R6, 0xf0, RZ, 0xc0, !PT ;  /* 0x000000f006067812 */ /* 0x000fe400078ec0ff */
[----:B------:R-:W-:Y:S02]  /*1fa0*/  LOP3.LUT R8, R7, 0x7c0, RZ, 0xc0, !PT ;  /* 0x000007c007087812 */ /* 0x000fe400078ec0ff */
[----:B------:R-:W-:Y:S02]  /*1fb0*/  LOP3.LUT R10, R9, 0xbc0, RZ, 0xc0, !PT ;  /* 0x00000bc0090a7812 */ /* 0x000fe400078ec0ff */
[----:B------:R-:W-:Y:S01]  /*1fc0*/  LEA R7, R6, UR4, 0x2 ;  /* 0x0000000406077c11 */ /* 0x000fe2000f8e10ff */
[----:B------:R-:W-:Y:S02]  /*1fd0*/  VIADD R9, R8, UR4 ;  /* 0x0000000408097c36 */ /* 0x000fe40008000000 */
[----:B------:R-:W-:Y:S02]  /*1fe0*/  VIADD R11, R10, UR4 ;  /* 0x000000040a0b7c36 */ /* 0x000fe40008000000 */
[C---:B------:R-:W-:Y:S01]  /*1ff0*/  IMAD R20, R4.reuse, 0x4, R7 ;  /* 0x0000000404147824 */ /* 0x040fe200078e0207 */
[----:B------:R-:W-:Y:S01]  /*2000*/  BAR.SYNC.DEFER_BLOCKING 0x0 ;  /* 0x0000000000007b1d */ /* 0x000fe20000010000 */
[C---:B------:R-:W-:Y:S01]  /*2010*/  IMAD R16, R4.reuse, 0x4, R9 ;  /* 0x0000000404107824 */ /* 0x040fe200078e0209 */
[----:B------:R-:W-:-:S02]  /*2020*/  LEA R11, R4, R11, 0x2 ;  /* 0x0000000b040b7211 */ /* 0x000fc400078e10ff */
[----:B------:R-:W-:-:S04]  /*2030*/  LOP3.LUT R2, R5, 0x3c, R2, 0xf8, !PT ;  /* 0x0000003c05027812 */ /* 0x000fc800078ef802 */
[----:B------:R-:W2:Y:S01]  /*2040*/  LDC.64 R6, c[0x0][0x248] ;  /* 0x00009200ff067b82 */ /* 0x000ea20000000a00 */
[----:B------:R-:W-:-:S04]  /*2050*/  SHF.R.S32.HI R5, RZ, 0x1f, R2 ;  /* 0x0000001fff057819 */ /* 0x000fc80000011402 */
[----:B------:R-:W-:Y:S01]  /*2060*/  LEA.HI R5, R5, R2, RZ, 0x6 ;  /* 0x0000000205057211 */ /* 0x000fe200078f30ff */
[----:B------:R-:W3:Y:S04]  /*2070*/  LDS.128 R20, [R20] ;  /* 0x0000000014147984 */ /* 0x000ee80000000c00 */
[----:B------:R-:W4:Y:S04]  /*2080*/  LDS.128 R16, [R16+0x1000] ;  /* 0x0010000010107984 */ /* 0x000f280000000c00 */
[----:B------:R-:W5:Y:S01]  /*2090*/  LDS.128 R8, [R11+0x2000] ;  /* 0x002000000b087984 */ /* 0x000f620000000c00 */
[C---:B0-----:R-:W-:Y:S01]  /*20a0*/  IMAD.SHL.U32 R12, R5.reuse, 0x100, RZ ;  /* 0x00000100050c7824 */ /* 0x041fe200078e00ff */
[----:B------:R-:W-:-:S02]  /*20b0*/  LOP3.LUT R5, R5, 0xffffffc0, RZ, 0xc0, !PT ;  /* 0xffffffc005057812 */ /* 0x000fc400078ec0ff */
[----:B-1----:R-:W-:Y:S02]  /*20c0*/  LOP3.LUT R24, R3, 0x30, R0, 0xfe, !PT ;  /* 0x0000003003187812 */ /* 0x002fe400078efe00 */
[----:B------:R-:W-:Y:S02]  /*20d0*/  LOP3.LUT R12, R12, 0xffffc000, RZ, 0xc0, !PT ;  /* 0xffffc0000c0c7812 */ /* 0x000fe400078ec0ff */
[----:B------:R-:W-:Y:S02]  /*20e0*/  LOP3.LUT R14, R3, 0x20, R0, 0xfe, !PT ;  /* 0x00000020030e7812 */ /* 0x000fe400078efe00 */
[----:B------:R-:W-:Y:S02]  /*20f0*/  LOP3.LUT R26, R3, 0x10, R0, 0xfe, !PT ;  /* 0x00000010031a7812 */ /* 0x000fe400078efe00 */
[----:B------:R-:W-:Y:S02]  /*2100*/  ISETP.GE.AND P0, PT, R2, 0x100, PT ;  /* 0x000001000200780c */ /* 0x000fe40003f06270 */
[----:B------:R-:W-:-:S02]  /*2110*/  LOP3.LUT R0, R3, R0, RZ, 0xfc, !PT ;  /* 0x0000000003007212 */ /* 0x000fc400078efcff */
[----:B------:R-:W-:Y:S02]  /*2120*/  IADD3 R5, R12, R2, -R5 ;  /* 0x000000020c057210 */ /* 0x000fe40007ffe805 */
[----:B------:R-:W-:Y:S02]  /*2130*/  LOP3.LUT R2, R4, 0xc00, RZ, 0xfc, !PT ;  /* 0x00000c0004027812 */ /* 0x000fe400078efcff */
[----:B------:R-:W-:Y:S02]  /*2140*/  ISETP.LT.AND P3, PT, R0, 0x100, !P0 ;  /* 0x000001000000780c */ /* 0x000fe40004761270 */
[----:B------:R-:W-:Y:S02]  /*2150*/  ISETP.LT.AND P2, PT, R26, 0x100, !P0 ;  /* 0x000001001a00780c */ /* 0x000fe40004741270 */
[----:B------:R-:W-:Y:S02]  /*2160*/  ISETP.LT.AND P1, PT, R14, 0x100, !P0 ;  /* 0x000001000e00780c */ /* 0x000fe40004721270 */
[----:B------:R-:W-:Y:S01]  /*2170*/  LOP3.LUT R2, R2, 0xfc0, RZ, 0xc0, !PT ;  /* 0x00000fc002027812 */ /* 0x000fe200078ec0ff */
[--C-:B------:R-:W-:Y:S01]  /*2180*/  IMAD R3, R0, 0x40, R5.reuse ;  /* 0x0000004000037824 */ /* 0x100fe200078e0205 */
[----:B------:R-:W-:Y:S01]  /*2190*/  ISETP.LT.AND P0, PT, R24, 0x100, !P0 ;  /* 0x000001001800780c */ /* 0x000fe20004701270 */
[----:B------:R-:W-:-:S02]  /*21a0*/  IMAD R13, R26, 0x40, R5 ;  /* 0x000000401a0d7824 */ /* 0x000fc400078e0205 */
[----:B------:R-:W-:Y:S02]  /*21b0*/  IMAD R15, R14, 0x40, R5 ;  /* 0x000000400e0f7824 */ /* 0x000fe400078e0205 */
[----:B------:R-:W-:Y:S02]  /*21c0*/  VIADD R25, R2, UR4 ;  /* 0x0000000402197c36 */ /* 0x000fe40008000000 */
[----:B--2---:R-:W-:-:S04]  /*21d0*/  IMAD.WIDE R2, R3, 0x4, R6 ;  /* 0x0000000403027825 */ /* 0x004fc800078e0206 */
[--C-:B------:R-:W-:Y:S01]  /*21e0*/  IMAD.WIDE R12, R13, 0x4, R6.reuse ;  /* 0x000000040d0c7825 */ /* 0x100fe200078e0206 */
[----:B---3--:R0:W-:Y:S03]  /*21f0*/  @P3 STG.E.128 desc[UR6][R2.64], R20 ;  /* 0x0000001402003986 */ /* 0x0081e6000c101d06 */
[----:B------:R-:W-:Y:S01]  /*2200*/  IMAD.WIDE R14, R15, 0x4, R6 ;  /* 0x000000040f0e7825 */ /* 0x000fe200078e0206 */
[----:B----4-:R0:W-:Y:S04]  /*2210*/  @P2 STG.E.128 desc[UR6][R12.64], R16 ;  /* 0x000000100c002986 */ /* 0x0101e8000c101d06 */
[----:B-----5:R0:W-:Y:S01]  /*2220*/  @P1 STG.E.128 desc[UR6][R14.64], R8 ;  /* 0x000000080e001986 */ /* 0x0201e2000c101d06 */
[----:B------:R-:W-:Y:S01]  /*2230*/  IMAD R25, R4, 0x4, R25 ;  /* 0x0000000404197824 */ /* 0x000fe200078e0219 */
[----:B0-----:R-:W-:Y:S06]  /*2240*/  @!P0 EXIT ;  /* 0x000000000000894d */ /* 0x001fec0003800000 */
[----:B0-----:R-:W0:Y:S01]  /*2250*/  LDS.128 R8, [R25+0x3000] ;  /* 0x0030000019087984 */ /* 0x001e220000000c00 */
[----:B------:R-:W-:-:S04]  /*2260*/  IMAD R5, R24, 0x40, R5 ;  /* 0x0000004018057824 */ /* 0x000fc800078e0205 */
[----:B------:R-:W-:-:S05]  /*2270*/  IMAD.WIDE R6, R5, 0x4, R6 ;  /* 0x0000000405067825 */ /* 0x000fca00078e0206 */
[----:B0-----:R-:W-:Y:S01]  /*2280*/  STG.E.128 desc[UR6][R6.64], R8 ;  /* 0x0000000806007986 */ /* 0x001fe2000c101d06 */
[----:B------:R-:W-:Y:S05]  /*2290*/  EXIT ;  /* 0x000000000000794d */ /* 0x000fea0003800000 */
.L_x_0:
[----:B------:R-:W-:-:S00]  /*22a0*/  BRA `(.L_x_0) ;  /* 0xfffffffc00fc7947 */ /* 0x000fc0000383ffff */
[----:B------:R-:W-:-:S00]  /*22b0*/  NOP ;  /* 0x0000000000007918 */ /* 0x000fc00000000000 */
        /* <DEDUP_REMOVED lines=12> */
.L_x_1:


//--------------------- .nv.global.init           --------------------------
	.section	.nv.global.init,"aw",@progbits
.nv.global.init:
	.type		_$_str,@object
	.size		_$_str,(_$_str_$_2 - _$_str)
_$_str:
        /*0000*/ 	.byte	0x5f, 0x5f, 0x43, 0x55, 0x44, 0x41, 0x5f, 0x46, 0x54, 0x5a, 0x00
	.type		_$_str_$_2,@object
	.size		_$_str_$_2,(.L_1 - _$_str_$_2)
_$_str_$_2:
        /*000b*/ 	.byte	0x5f, 0x5f, 0x43, 0x55, 0x44, 0x41, 0x5f, 0x50, 0x52, 0x45, 0x43, 0x5f, 0x53, 0x51, 0x52, 0x54
        /*001b*/ 	.byte	0x00
.L_1:


//--------------------- .nv.shared.triton_poi_fused__native_batch_norm_legit_no_training_add_rrelu_with_noise_functional_24 --------------------------
	.section	.nv.shared.triton_poi_fused__native_batch_norm_legit_no_training_add_rrelu_with_noise_functional_24,"aw",@nobits
	.sectionflags	@""
	.align	16
	.zero		1024


//--------------------- .nv.constant0.triton_poi_fused__native_batch_norm_legit_no_training_add_rrelu_with_noise_functional_24 --------------------------
	.section	.nv.constant0.triton_poi_fused__native_batch_norm_legit_no_training_add_rrelu_with_noise_functional_24,"a",@progbits
	.sectionflags	@""
	.align	4
.nv.constant0.triton_poi_fused__native_batch_norm_legit_no_training_add_rrelu_with_noise_functional_24:
	.zero		600
